//
// Generated by NVIDIA NVVM Compiler
//
// Compiler Build ID: CL-36424714
// Cuda compilation tools, release 13.0, V13.0.88
// Based on NVVM 20.0.0
//

.version 9.0
.target sm_100
.address_size 64

	// .globl	_Z16fillRandomMatrixPim
.extern .func  (.param .b32 func_retval0) vprintf
(
	.param .b64 vprintf_param_0,
	.param .b64 vprintf_param_1
)
;
.global .align 4 .b8 precalc_xorwow_matrix[102400];
.global .align 4 .b8 precalc_xorwow_offset_matrix[102400];
.global .align 4 .b8 mrg32k3aM1[2304];
.global .align 4 .b8 mrg32k3aM2[2304];
.global .align 4 .b8 mrg32k3aM1SubSeq[2016];
.global .align 4 .b8 mrg32k3aM2SubSeq[2016];
.global .align 4 .b8 mrg32k3aM1Seq[2304];
.global .align 4 .b8 mrg32k3aM2Seq[2304];
.const .align 8 .b8 __cr_lgamma_table[72];
.global .align 1 .b8 $str[5] = {37, 50, 100, 32};
.global .align 1 .b8 $str$1[2] = {10};

.visible .entry _Z16fillRandomMatrixPim(
	.param .u64 .ptr .align 1 _Z16fillRandomMatrixPim_param_0,
	.param .u64 _Z16fillRandomMatrixPim_param_1
)
{
	.local .align 8 .b8 	__local_depot0[48];
	.reg .b64 	%SP;
	.reg .b64 	%SPL;
	.reg .pred 	%p<65>;
	.reg .b32 	%r<1225>;
	.reg .b64 	%rd<30>;

	mov.u64 	%SPL, __local_depot0;
	ld.param.u64 	%rd11, [_Z16fillRandomMatrixPim_param_1];
	mov.u32 	%r557, %ctaid.x;
	mov.u32 	%r1, %ntid.x;
	mov.u32 	%r558, %tid.x;
	mad.lo.s32 	%r932, %r557, %r1, %r558;
	setp.gt.s32 	%p1, %r932, 4095;
	@%p1 bra 	$L__BB0_118;
	add.u64 	%rd1, %SPL, 0;
	cvt.u32.u64 	%r559, %rd11;
	xor.b32  	%r560, %r559, -1429050551;
	mul.lo.s32 	%r561, %r560, 1099087573;
	{ .reg .b32 tmp; mov.b64 {tmp, %r562}, %rd11; }
	xor.b32  	%r563, %r562, -136515619;
	mul.lo.s32 	%r564, %r563, -1703105765;
	add.s32 	%r565, %r561, %r564;
	add.s32 	%r3, %r561, 123456789;
	xor.b32  	%r4, %r561, 362436069;
	add.s32 	%r5, %r564, 521288629;
	xor.b32  	%r6, %r564, 88675123;
	add.s32 	%r7, %r561, 5783321;
	mov.u32 	%r566, %nctaid.x;
	mul.lo.s32 	%r8, %r1, %r566;
	add.s32 	%r9, %r565, 6977678;
$L__BB0_2:
	cvt.s64.s32 	%rd29, %r932;
	st.local.u32 	[%rd1+4], %r3;
	st.local.v2.u32 	[%rd1+8], {%r4, %r5};
	st.local.v2.u32 	[%rd1+16], {%r6, %r7};
	setp.eq.s32 	%p2, %r932, 0;
	mov.u32 	%r951, %r7;
	mov.u32 	%r952, %r6;
	mov.u32 	%r953, %r5;
	mov.u32 	%r954, %r4;
	mov.u32 	%r955, %r3;
	@%p2 bra 	$L__BB0_117;
	mov.b32 	%r938, 0;
	mov.u32 	%r951, %r7;
	mov.u32 	%r952, %r6;
	mov.u32 	%r953, %r5;
	mov.u32 	%r954, %r4;
	mov.u32 	%r955, %r3;
$L__BB0_4:
	mov.u64 	%rd3, %rd29;
	and.b64  	%rd4, %rd3, 3;
	setp.eq.s64 	%p3, %rd4, 0;
	@%p3 bra 	$L__BB0_116;
	mul.wide.u32 	%rd13, %r938, 3200;
	mov.u64 	%rd14, precalc_xorwow_matrix;
	add.s64 	%rd5, %rd14, %rd13;
	mov.b32 	%r951, 0;
	mov.u32 	%r952, %r951;
	mov.u32 	%r953, %r951;
	mov.u32 	%r954, %r951;
	mov.u32 	%r955, %r951;
	mov.u32 	%r944, %r951;
$L__BB0_6:
	mul.wide.u32 	%rd15, %r944, 4;
	add.s64 	%rd16, %rd1, %rd15;
	ld.local.u32 	%r23, [%rd16+4];
	shl.b32 	%r24, %r944, 5;
	mov.b32 	%r950, 0;
$L__BB0_7:
	.pragma "nounroll";
	shr.u32 	%r570, %r23, %r950;
	and.b32  	%r571, %r570, 1;
	setp.eq.b32 	%p4, %r571, 1;
	not.pred 	%p5, %p4;
	add.s32 	%r572, %r24, %r950;
	mul.lo.s32 	%r573, %r572, 5;
	mul.wide.u32 	%rd17, %r573, 4;
	add.s64 	%rd6, %rd5, %rd17;
	@%p5 bra 	$L__BB0_9;
	ld.global.u32 	%r574, [%rd6];
	xor.b32  	%r955, %r955, %r574;
	ld.global.u32 	%r575, [%rd6+4];
	xor.b32  	%r954, %r954, %r575;
	ld.global.u32 	%r576, [%rd6+8];
	xor.b32  	%r953, %r953, %r576;
	ld.global.u32 	%r577, [%rd6+12];
	xor.b32  	%r952, %r952, %r577;
	ld.global.u32 	%r578, [%rd6+16];
	xor.b32  	%r951, %r951, %r578;
$L__BB0_9:
	and.b32  	%r580, %r570, 2;
	setp.eq.s32 	%p6, %r580, 0;
	@%p6 bra 	$L__BB0_11;
	ld.global.u32 	%r581, [%rd6+20];
	xor.b32  	%r955, %r955, %r581;
	ld.global.u32 	%r582, [%rd6+24];
	xor.b32  	%r954, %r954, %r582;
	ld.global.u32 	%r583, [%rd6+28];
	xor.b32  	%r953, %r953, %r583;
	ld.global.u32 	%r584, [%rd6+32];
	xor.b32  	%r952, %r952, %r584;
	ld.global.u32 	%r585, [%rd6+36];
	xor.b32  	%r951, %r951, %r585;
$L__BB0_11:
	and.b32  	%r587, %r570, 4;
	setp.eq.s32 	%p7, %r587, 0;
	@%p7 bra 	$L__BB0_13;
	ld.global.u32 	%r588, [%rd6+40];
	xor.b32  	%r955, %r955, %r588;
	ld.global.u32 	%r589, [%rd6+44];
	xor.b32  	%r954, %r954, %r589;
	ld.global.u32 	%r590, [%rd6+48];
	xor.b32  	%r953, %r953, %r590;
	ld.global.u32 	%r591, [%rd6+52];
	xor.b32  	%r952, %r952, %r591;
	ld.global.u32 	%r592, [%rd6+56];
	xor.b32  	%r951, %r951, %r592;
$L__BB0_13:
	and.b32  	%r594, %r570, 8;
	setp.eq.s32 	%p8, %r594, 0;
	@%p8 bra 	$L__BB0_15;
	ld.global.u32 	%r595, [%rd6+60];
	xor.b32  	%r955, %r955, %r595;
	ld.global.u32 	%r596, [%rd6+64];
	xor.b32  	%r954, %r954, %r596;
	ld.global.u32 	%r597, [%rd6+68];
	xor.b32  	%r953, %r953, %r597;
	ld.global.u32 	%r598, [%rd6+72];
	xor.b32  	%r952, %r952, %r598;
	ld.global.u32 	%r599, [%rd6+76];
	xor.b32  	%r951, %r951, %r599;
$L__BB0_15:
	and.b32  	%r601, %r570, 16;
	setp.eq.s32 	%p9, %r601, 0;
	@%p9 bra 	$L__BB0_17;
	ld.global.u32 	%r602, [%rd6+80];
	xor.b32  	%r955, %r955, %r602;
	ld.global.u32 	%r603, [%rd6+84];
	xor.b32  	%r954, %r954, %r603;
	ld.global.u32 	%r604, [%rd6+88];
	xor.b32  	%r953, %r953, %r604;
	ld.global.u32 	%r605, [%rd6+92];
	xor.b32  	%r952, %r952, %r605;
	ld.global.u32 	%r606, [%rd6+96];
	xor.b32  	%r951, %r951, %r606;
$L__BB0_17:
	and.b32  	%r608, %r570, 32;
	setp.eq.s32 	%p10, %r608, 0;
	@%p10 bra 	$L__BB0_19;
	ld.global.u32 	%r609, [%rd6+100];
	xor.b32  	%r955, %r955, %r609;
	ld.global.u32 	%r610, [%rd6+104];
	xor.b32  	%r954, %r954, %r610;
	ld.global.u32 	%r611, [%rd6+108];
	xor.b32  	%r953, %r953, %r611;
	ld.global.u32 	%r612, [%rd6+112];
	xor.b32  	%r952, %r952, %r612;
	ld.global.u32 	%r613, [%rd6+116];
	xor.b32  	%r951, %r951, %r613;
$L__BB0_19:
	and.b32  	%r615, %r570, 64;
	setp.eq.s32 	%p11, %r615, 0;
	@%p11 bra 	$L__BB0_21;
	ld.global.u32 	%r616, [%rd6+120];
	xor.b32  	%r955, %r955, %r616;
	ld.global.u32 	%r617, [%rd6+124];
	xor.b32  	%r954, %r954, %r617;
	ld.global.u32 	%r618, [%rd6+128];
	xor.b32  	%r953, %r953, %r618;
	ld.global.u32 	%r619, [%rd6+132];
	xor.b32  	%r952, %r952, %r619;
	ld.global.u32 	%r620, [%rd6+136];
	xor.b32  	%r951, %r951, %r620;
$L__BB0_21:
	and.b32  	%r622, %r570, 128;
	setp.eq.s32 	%p12, %r622, 0;
	@%p12 bra 	$L__BB0_23;
	ld.global.u32 	%r623, [%rd6+140];
	xor.b32  	%r955, %r955, %r623;
	ld.global.u32 	%r624, [%rd6+144];
	xor.b32  	%r954, %r954, %r624;
	ld.global.u32 	%r625, [%rd6+148];
	xor.b32  	%r953, %r953, %r625;
	ld.global.u32 	%r626, [%rd6+152];
	xor.b32  	%r952, %r952, %r626;
	ld.global.u32 	%r627, [%rd6+156];
	xor.b32  	%r951, %r951, %r627;
$L__BB0_23:
	and.b32  	%r629, %r570, 256;
	setp.eq.s32 	%p13, %r629, 0;
	@%p13 bra 	$L__BB0_25;
	ld.global.u32 	%r630, [%rd6+160];
	xor.b32  	%r955, %r955, %r630;
	ld.global.u32 	%r631, [%rd6+164];
	xor.b32  	%r954, %r954, %r631;
	ld.global.u32 	%r632, [%rd6+168];
	xor.b32  	%r953, %r953, %r632;
	ld.global.u32 	%r633, [%rd6+172];
	xor.b32  	%r952, %r952, %r633;
	ld.global.u32 	%r634, [%rd6+176];
	xor.b32  	%r951, %r951, %r634;
$L__BB0_25:
	and.b32  	%r636, %r570, 512;
	setp.eq.s32 	%p14, %r636, 0;
	@%p14 bra 	$L__BB0_27;
	ld.global.u32 	%r637, [%rd6+180];
	xor.b32  	%r955, %r955, %r637;
	ld.global.u32 	%r638, [%rd6+184];
	xor.b32  	%r954, %r954, %r638;
	ld.global.u32 	%r639, [%rd6+188];
	xor.b32  	%r953, %r953, %r639;
	ld.global.u32 	%r640, [%rd6+192];
	xor.b32  	%r952, %r952, %r640;
	ld.global.u32 	%r641, [%rd6+196];
	xor.b32  	%r951, %r951, %r641;
$L__BB0_27:
	and.b32  	%r643, %r570, 1024;
	setp.eq.s32 	%p15, %r643, 0;
	@%p15 bra 	$L__BB0_29;
	ld.global.u32 	%r644, [%rd6+200];
	xor.b32  	%r955, %r955, %r644;
	ld.global.u32 	%r645, [%rd6+204];
	xor.b32  	%r954, %r954, %r645;
	ld.global.u32 	%r646, [%rd6+208];
	xor.b32  	%r953, %r953, %r646;
	ld.global.u32 	%r647, [%rd6+212];
	xor.b32  	%r952, %r952, %r647;
	ld.global.u32 	%r648, [%rd6+216];
	xor.b32  	%r951, %r951, %r648;
$L__BB0_29:
	and.b32  	%r650, %r570, 2048;
	setp.eq.s32 	%p16, %r650, 0;
	@%p16 bra 	$L__BB0_31;
	ld.global.u32 	%r651, [%rd6+220];
	xor.b32  	%r955, %r955, %r651;
	ld.global.u32 	%r652, [%rd6+224];
	xor.b32  	%r954, %r954, %r652;
	ld.global.u32 	%r653, [%rd6+228];
	xor.b32  	%r953, %r953, %r653;
	ld.global.u32 	%r654, [%rd6+232];
	xor.b32  	%r952, %r952, %r654;
	ld.global.u32 	%r655, [%rd6+236];
	xor.b32  	%r951, %r951, %r655;
$L__BB0_31:
	and.b32  	%r657, %r570, 4096;
	setp.eq.s32 	%p17, %r657, 0;
	@%p17 bra 	$L__BB0_33;
	ld.global.u32 	%r658, [%rd6+240];
	xor.b32  	%r955, %r955, %r658;
	ld.global.u32 	%r659, [%rd6+244];
	xor.b32  	%r954, %r954, %r659;
	ld.global.u32 	%r660, [%rd6+248];
	xor.b32  	%r953, %r953, %r660;
	ld.global.u32 	%r661, [%rd6+252];
	xor.b32  	%r952, %r952, %r661;
	ld.global.u32 	%r662, [%rd6+256];
	xor.b32  	%r951, %r951, %r662;
$L__BB0_33:
	and.b32  	%r664, %r570, 8192;
	setp.eq.s32 	%p18, %r664, 0;
	@%p18 bra 	$L__BB0_35;
	ld.global.u32 	%r665, [%rd6+260];
	xor.b32  	%r955, %r955, %r665;
	ld.global.u32 	%r666, [%rd6+264];
	xor.b32  	%r954, %r954, %r666;
	ld.global.u32 	%r667, [%rd6+268];
	xor.b32  	%r953, %r953, %r667;
	ld.global.u32 	%r668, [%rd6+272];
	xor.b32  	%r952, %r952, %r668;
	ld.global.u32 	%r669, [%rd6+276];
	xor.b32  	%r951, %r951, %r669;
$L__BB0_35:
	and.b32  	%r671, %r570, 16384;
	setp.eq.s32 	%p19, %r671, 0;
	@%p19 bra 	$L__BB0_37;
	ld.global.u32 	%r672, [%rd6+280];
	xor.b32  	%r955, %r955, %r672;
	ld.global.u32 	%r673, [%rd6+284];
	xor.b32  	%r954, %r954, %r673;
	ld.global.u32 	%r674, [%rd6+288];
	xor.b32  	%r953, %r953, %r674;
	ld.global.u32 	%r675, [%rd6+292];
	xor.b32  	%r952, %r952, %r675;
	ld.global.u32 	%r676, [%rd6+296];
	xor.b32  	%r951, %r951, %r676;
$L__BB0_37:
	and.b32  	%r678, %r570, 32768;
	setp.eq.s32 	%p20, %r678, 0;
	@%p20 bra 	$L__BB0_39;
	ld.global.u32 	%r679, [%rd6+300];
	xor.b32  	%r955, %r955, %r679;
	ld.global.u32 	%r680, [%rd6+304];
	xor.b32  	%r954, %r954, %r680;
	ld.global.u32 	%r681, [%rd6+308];
	xor.b32  	%r953, %r953, %r681;
	ld.global.u32 	%r682, [%rd6+312];
	xor.b32  	%r952, %r952, %r682;
	ld.global.u32 	%r683, [%rd6+316];
	xor.b32  	%r951, %r951, %r683;
$L__BB0_39:
	add.s32 	%r950, %r950, 16;
	setp.ne.s32 	%p21, %r950, 32;
	@%p21 bra 	$L__BB0_7;
	mad.lo.s32 	%r684, %r944, -31, %r24;
	add.s32 	%r944, %r684, 1;
	setp.ne.s32 	%p22, %r944, 5;
	@%p22 bra 	$L__BB0_6;
	st.local.u32 	[%rd1+4], %r955;
	st.local.v2.u32 	[%rd1+8], {%r954, %r953};
	st.local.v2.u32 	[%rd1+16], {%r952, %r951};
	setp.eq.s64 	%p23, %rd4, 1;
	@%p23 bra 	$L__BB0_116;
	mov.b32 	%r951, 0;
	mov.u32 	%r952, %r951;
	mov.u32 	%r953, %r951;
	mov.u32 	%r954, %r951;
	mov.u32 	%r955, %r951;
	mov.u32 	%r1036, %r951;
$L__BB0_43:
	mul.wide.u32 	%rd18, %r1036, 4;
	add.s64 	%rd19, %rd1, %rd18;
	ld.local.u32 	%r199, [%rd19+4];
	shl.b32 	%r200, %r1036, 5;
	mov.b32 	%r1042, 0;
$L__BB0_44:
	.pragma "nounroll";
	shr.u32 	%r687, %r199, %r1042;
	and.b32  	%r688, %r687, 1;
	setp.eq.b32 	%p24, %r688, 1;
	not.pred 	%p25, %p24;
	add.s32 	%r689, %r200, %r1042;
	mul.lo.s32 	%r690, %r689, 5;
	mul.wide.u32 	%rd20, %r690, 4;
	add.s64 	%rd7, %rd5, %rd20;
	@%p25 bra 	$L__BB0_46;
	ld.global.u32 	%r691, [%rd7];
	xor.b32  	%r955, %r955, %r691;
	ld.global.u32 	%r692, [%rd7+4];
	xor.b32  	%r954, %r954, %r692;
	ld.global.u32 	%r693, [%rd7+8];
	xor.b32  	%r953, %r953, %r693;
	ld.global.u32 	%r694, [%rd7+12];
	xor.b32  	%r952, %r952, %r694;
	ld.global.u32 	%r695, [%rd7+16];
	xor.b32  	%r951, %r951, %r695;
$L__BB0_46:
	and.b32  	%r697, %r687, 2;
	setp.eq.s32 	%p26, %r697, 0;
	@%p26 bra 	$L__BB0_48;
	ld.global.u32 	%r698, [%rd7+20];
	xor.b32  	%r955, %r955, %r698;
	ld.global.u32 	%r699, [%rd7+24];
	xor.b32  	%r954, %r954, %r699;
	ld.global.u32 	%r700, [%rd7+28];
	xor.b32  	%r953, %r953, %r700;
	ld.global.u32 	%r701, [%rd7+32];
	xor.b32  	%r952, %r952, %r701;
	ld.global.u32 	%r702, [%rd7+36];
	xor.b32  	%r951, %r951, %r702;
$L__BB0_48:
	and.b32  	%r704, %r687, 4;
	setp.eq.s32 	%p27, %r704, 0;
	@%p27 bra 	$L__BB0_50;
	ld.global.u32 	%r705, [%rd7+40];
	xor.b32  	%r955, %r955, %r705;
	ld.global.u32 	%r706, [%rd7+44];
	xor.b32  	%r954, %r954, %r706;
	ld.global.u32 	%r707, [%rd7+48];
	xor.b32  	%r953, %r953, %r707;
	ld.global.u32 	%r708, [%rd7+52];
	xor.b32  	%r952, %r952, %r708;
	ld.global.u32 	%r709, [%rd7+56];
	xor.b32  	%r951, %r951, %r709;
$L__BB0_50:
	and.b32  	%r711, %r687, 8;
	setp.eq.s32 	%p28, %r711, 0;
	@%p28 bra 	$L__BB0_52;
	ld.global.u32 	%r712, [%rd7+60];
	xor.b32  	%r955, %r955, %r712;
	ld.global.u32 	%r713, [%rd7+64];
	xor.b32  	%r954, %r954, %r713;
	ld.global.u32 	%r714, [%rd7+68];
	xor.b32  	%r953, %r953, %r714;
	ld.global.u32 	%r715, [%rd7+72];
	xor.b32  	%r952, %r952, %r715;
	ld.global.u32 	%r716, [%rd7+76];
	xor.b32  	%r951, %r951, %r716;
$L__BB0_52:
	and.b32  	%r718, %r687, 16;
	setp.eq.s32 	%p29, %r718, 0;
	@%p29 bra 	$L__BB0_54;
	ld.global.u32 	%r719, [%rd7+80];
	xor.b32  	%r955, %r955, %r719;
	ld.global.u32 	%r720, [%rd7+84];
	xor.b32  	%r954, %r954, %r720;
	ld.global.u32 	%r721, [%rd7+88];
	xor.b32  	%r953, %r953, %r721;
	ld.global.u32 	%r722, [%rd7+92];
	xor.b32  	%r952, %r952, %r722;
	ld.global.u32 	%r723, [%rd7+96];
	xor.b32  	%r951, %r951, %r723;
$L__BB0_54:
	and.b32  	%r725, %r687, 32;
	setp.eq.s32 	%p30, %r725, 0;
	@%p30 bra 	$L__BB0_56;
	ld.global.u32 	%r726, [%rd7+100];
	xor.b32  	%r955, %r955, %r726;
	ld.global.u32 	%r727, [%rd7+104];
	xor.b32  	%r954, %r954, %r727;
	ld.global.u32 	%r728, [%rd7+108];
	xor.b32  	%r953, %r953, %r728;
	ld.global.u32 	%r729, [%rd7+112];
	xor.b32  	%r952, %r952, %r729;
	ld.global.u32 	%r730, [%rd7+116];
	xor.b32  	%r951, %r951, %r730;
$L__BB0_56:
	and.b32  	%r732, %r687, 64;
	setp.eq.s32 	%p31, %r732, 0;
	@%p31 bra 	$L__BB0_58;
	ld.global.u32 	%r733, [%rd7+120];
	xor.b32  	%r955, %r955, %r733;
	ld.global.u32 	%r734, [%rd7+124];
	xor.b32  	%r954, %r954, %r734;
	ld.global.u32 	%r735, [%rd7+128];
	xor.b32  	%r953, %r953, %r735;
	ld.global.u32 	%r736, [%rd7+132];
	xor.b32  	%r952, %r952, %r736;
	ld.global.u32 	%r737, [%rd7+136];
	xor.b32  	%r951, %r951, %r737;
$L__BB0_58:
	and.b32  	%r739, %r687, 128;
	setp.eq.s32 	%p32, %r739, 0;
	@%p32 bra 	$L__BB0_60;
	ld.global.u32 	%r740, [%rd7+140];
	xor.b32  	%r955, %r955, %r740;
	ld.global.u32 	%r741, [%rd7+144];
	xor.b32  	%r954, %r954, %r741;
	ld.global.u32 	%r742, [%rd7+148];
	xor.b32  	%r953, %r953, %r742;
	ld.global.u32 	%r743, [%rd7+152];
	xor.b32  	%r952, %r952, %r743;
	ld.global.u32 	%r744, [%rd7+156];
	xor.b32  	%r951, %r951, %r744;
$L__BB0_60:
	and.b32  	%r746, %r687, 256;
	setp.eq.s32 	%p33, %r746, 0;
	@%p33 bra 	$L__BB0_62;
	ld.global.u32 	%r747, [%rd7+160];
	xor.b32  	%r955, %r955, %r747;
	ld.global.u32 	%r748, [%rd7+164];
	xor.b32  	%r954, %r954, %r748;
	ld.global.u32 	%r749, [%rd7+168];
	xor.b32  	%r953, %r953, %r749;
	ld.global.u32 	%r750, [%rd7+172];
	xor.b32  	%r952, %r952, %r750;
	ld.global.u32 	%r751, [%rd7+176];
	xor.b32  	%r951, %r951, %r751;
$L__BB0_62:
	and.b32  	%r753, %r687, 512;
	setp.eq.s32 	%p34, %r753, 0;
	@%p34 bra 	$L__BB0_64;
	ld.global.u32 	%r754, [%rd7+180];
	xor.b32  	%r955, %r955, %r754;
	ld.global.u32 	%r755, [%rd7+184];
	xor.b32  	%r954, %r954, %r755;
	ld.global.u32 	%r756, [%rd7+188];
	xor.b32  	%r953, %r953, %r756;
	ld.global.u32 	%r757, [%rd7+192];
	xor.b32  	%r952, %r952, %r757;
	ld.global.u32 	%r758, [%rd7+196];
	xor.b32  	%r951, %r951, %r758;
$L__BB0_64:
	and.b32  	%r760, %r687, 1024;
	setp.eq.s32 	%p35, %r760, 0;
	@%p35 bra 	$L__BB0_66;
	ld.global.u32 	%r761, [%rd7+200];
	xor.b32  	%r955, %r955, %r761;
	ld.global.u32 	%r762, [%rd7+204];
	xor.b32  	%r954, %r954, %r762;
	ld.global.u32 	%r763, [%rd7+208];
	xor.b32  	%r953, %r953, %r763;
	ld.global.u32 	%r764, [%rd7+212];
	xor.b32  	%r952, %r952, %r764;
	ld.global.u32 	%r765, [%rd7+216];
	xor.b32  	%r951, %r951, %r765;
$L__BB0_66:
	and.b32  	%r767, %r687, 2048;
	setp.eq.s32 	%p36, %r767, 0;
	@%p36 bra 	$L__BB0_68;
	ld.global.u32 	%r768, [%rd7+220];
	xor.b32  	%r955, %r955, %r768;
	ld.global.u32 	%r769, [%rd7+224];
	xor.b32  	%r954, %r954, %r769;
	ld.global.u32 	%r770, [%rd7+228];
	xor.b32  	%r953, %r953, %r770;
	ld.global.u32 	%r771, [%rd7+232];
	xor.b32  	%r952, %r952, %r771;
	ld.global.u32 	%r772, [%rd7+236];
	xor.b32  	%r951, %r951, %r772;
$L__BB0_68:
	and.b32  	%r774, %r687, 4096;
	setp.eq.s32 	%p37, %r774, 0;
	@%p37 bra 	$L__BB0_70;
	ld.global.u32 	%r775, [%rd7+240];
	xor.b32  	%r955, %r955, %r775;
	ld.global.u32 	%r776, [%rd7+244];
	xor.b32  	%r954, %r954, %r776;
	ld.global.u32 	%r777, [%rd7+248];
	xor.b32  	%r953, %r953, %r777;
	ld.global.u32 	%r778, [%rd7+252];
	xor.b32  	%r952, %r952, %r778;
	ld.global.u32 	%r779, [%rd7+256];
	xor.b32  	%r951, %r951, %r779;
$L__BB0_70:
	and.b32  	%r781, %r687, 8192;
	setp.eq.s32 	%p38, %r781, 0;
	@%p38 bra 	$L__BB0_72;
	ld.global.u32 	%r782, [%rd7+260];
	xor.b32  	%r955, %r955, %r782;
	ld.global.u32 	%r783, [%rd7+264];
	xor.b32  	%r954, %r954, %r783;
	ld.global.u32 	%r784, [%rd7+268];
	xor.b32  	%r953, %r953, %r784;
	ld.global.u32 	%r785, [%rd7+272];
	xor.b32  	%r952, %r952, %r785;
	ld.global.u32 	%r786, [%rd7+276];
	xor.b32  	%r951, %r951, %r786;
$L__BB0_72:
	and.b32  	%r788, %r687, 16384;
	setp.eq.s32 	%p39, %r788, 0;
	@%p39 bra 	$L__BB0_74;
	ld.global.u32 	%r789, [%rd7+280];
	xor.b32  	%r955, %r955, %r789;
	ld.global.u32 	%r790, [%rd7+284];
	xor.b32  	%r954, %r954, %r790;
	ld.global.u32 	%r791, [%rd7+288];
	xor.b32  	%r953, %r953, %r791;
	ld.global.u32 	%r792, [%rd7+292];
	xor.b32  	%r952, %r952, %r792;
	ld.global.u32 	%r793, [%rd7+296];
	xor.b32  	%r951, %r951, %r793;
$L__BB0_74:
	and.b32  	%r795, %r687, 32768;
	setp.eq.s32 	%p40, %r795, 0;
	@%p40 bra 	$L__BB0_76;
	ld.global.u32 	%r796, [%rd7+300];
	xor.b32  	%r955, %r955, %r796;
	ld.global.u32 	%r797, [%rd7+304];
	xor.b32  	%r954, %r954, %r797;
	ld.global.u32 	%r798, [%rd7+308];
	xor.b32  	%r953, %r953, %r798;
	ld.global.u32 	%r799, [%rd7+312];
	xor.b32  	%r952, %r952, %r799;
	ld.global.u32 	%r800, [%rd7+316];
	xor.b32  	%r951, %r951, %r800;
$L__BB0_76:
	add.s32 	%r1042, %r1042, 16;
	setp.ne.s32 	%p41, %r1042, 32;
	@%p41 bra 	$L__BB0_44;
	mad.lo.s32 	%r801, %r1036, -31, %r200;
	add.s32 	%r1036, %r801, 1;
	setp.ne.s32 	%p42, %r1036, 5;
	@%p42 bra 	$L__BB0_43;
	st.local.u32 	[%rd1+4], %r955;
	st.local.v2.u32 	[%rd1+8], {%r954, %r953};
	st.local.v2.u32 	[%rd1+16], {%r952, %r951};
	setp.ne.s64 	%p43, %rd4, 3;
	@%p43 bra 	$L__BB0_116;
	mov.b32 	%r951, 0;
	mov.u32 	%r952, %r951;
	mov.u32 	%r953, %r951;
	mov.u32 	%r954, %r951;
	mov.u32 	%r955, %r951;
	mov.u32 	%r1128, %r951;
$L__BB0_80:
	mul.wide.u32 	%rd21, %r1128, 4;
	add.s64 	%rd22, %rd1, %rd21;
	ld.local.u32 	%r375, [%rd22+4];
	shl.b32 	%r376, %r1128, 5;
	mov.b32 	%r1134, 0;
$L__BB0_81:
	.pragma "nounroll";
	shr.u32 	%r804, %r375, %r1134;
	and.b32  	%r805, %r804, 1;
	setp.eq.b32 	%p44, %r805, 1;
	not.pred 	%p45, %p44;
	add.s32 	%r806, %r376, %r1134;
	mul.lo.s32 	%r807, %r806, 5;
	mul.wide.u32 	%rd23, %r807, 4;
	add.s64 	%rd8, %rd5, %rd23;
	@%p45 bra 	$L__BB0_83;
	ld.global.u32 	%r808, [%rd8];
	xor.b32  	%r955, %r955, %r808;
	ld.global.u32 	%r809, [%rd8+4];
	xor.b32  	%r954, %r954, %r809;
	ld.global.u32 	%r810, [%rd8+8];
	xor.b32  	%r953, %r953, %r810;
	ld.global.u32 	%r811, [%rd8+12];
	xor.b32  	%r952, %r952, %r811;
	ld.global.u32 	%r812, [%rd8+16];
	xor.b32  	%r951, %r951, %r812;
$L__BB0_83:
	and.b32  	%r814, %r804, 2;
	setp.eq.s32 	%p46, %r814, 0;
	@%p46 bra 	$L__BB0_85;
	ld.global.u32 	%r815, [%rd8+20];
	xor.b32  	%r955, %r955, %r815;
	ld.global.u32 	%r816, [%rd8+24];
	xor.b32  	%r954, %r954, %r816;
	ld.global.u32 	%r817, [%rd8+28];
	xor.b32  	%r953, %r953, %r817;
	ld.global.u32 	%r818, [%rd8+32];
	xor.b32  	%r952, %r952, %r818;
	ld.global.u32 	%r819, [%rd8+36];
	xor.b32  	%r951, %r951, %r819;
$L__BB0_85:
	and.b32  	%r821, %r804, 4;
	setp.eq.s32 	%p47, %r821, 0;
	@%p47 bra 	$L__BB0_87;
	ld.global.u32 	%r822, [%rd8+40];
	xor.b32  	%r955, %r955, %r822;
	ld.global.u32 	%r823, [%rd8+44];
	xor.b32  	%r954, %r954, %r823;
	ld.global.u32 	%r824, [%rd8+48];
	xor.b32  	%r953, %r953, %r824;
	ld.global.u32 	%r825, [%rd8+52];
	xor.b32  	%r952, %r952, %r825;
	ld.global.u32 	%r826, [%rd8+56];
	xor.b32  	%r951, %r951, %r826;
$L__BB0_87:
	and.b32  	%r828, %r804, 8;
	setp.eq.s32 	%p48, %r828, 0;
	@%p48 bra 	$L__BB0_89;
	ld.global.u32 	%r829, [%rd8+60];
	xor.b32  	%r955, %r955, %r829;
	ld.global.u32 	%r830, [%rd8+64];
	xor.b32  	%r954, %r954, %r830;
	ld.global.u32 	%r831, [%rd8+68];
	xor.b32  	%r953, %r953, %r831;
	ld.global.u32 	%r832, [%rd8+72];
	xor.b32  	%r952, %r952, %r832;
	ld.global.u32 	%r833, [%rd8+76];
	xor.b32  	%r951, %r951, %r833;
$L__BB0_89:
	and.b32  	%r835, %r804, 16;
	setp.eq.s32 	%p49, %r835, 0;
	@%p49 bra 	$L__BB0_91;
	ld.global.u32 	%r836, [%rd8+80];
	xor.b32  	%r955, %r955, %r836;
	ld.global.u32 	%r837, [%rd8+84];
	xor.b32  	%r954, %r954, %r837;
	ld.global.u32 	%r838, [%rd8+88];
	xor.b32  	%r953, %r953, %r838;
	ld.global.u32 	%r839, [%rd8+92];
	xor.b32  	%r952, %r952, %r839;
	ld.global.u32 	%r840, [%rd8+96];
	xor.b32  	%r951, %r951, %r840;
$L__BB0_91:
	and.b32  	%r842, %r804, 32;
	setp.eq.s32 	%p50, %r842, 0;
	@%p50 bra 	$L__BB0_93;
	ld.global.u32 	%r843, [%rd8+100];
	xor.b32  	%r955, %r955, %r843;
	ld.global.u32 	%r844, [%rd8+104];
	xor.b32  	%r954, %r954, %r844;
	ld.global.u32 	%r845, [%rd8+108];
	xor.b32  	%r953, %r953, %r845;
	ld.global.u32 	%r846, [%rd8+112];
	xor.b32  	%r952, %r952, %r846;
	ld.global.u32 	%r847, [%rd8+116];
	xor.b32  	%r951, %r951, %r847;
$L__BB0_93:
	and.b32  	%r849, %r804, 64;
	setp.eq.s32 	%p51, %r849, 0;
	@%p51 bra 	$L__BB0_95;
	ld.global.u32 	%r850, [%rd8+120];
	xor.b32  	%r955, %r955, %r850;
	ld.global.u32 	%r851, [%rd8+124];
	xor.b32  	%r954, %r954, %r851;
	ld.global.u32 	%r852, [%rd8+128];
	xor.b32  	%r953, %r953, %r852;
	ld.global.u32 	%r853, [%rd8+132];
	xor.b32  	%r952, %r952, %r853;
	ld.global.u32 	%r854, [%rd8+136];
	xor.b32  	%r951, %r951, %r854;
$L__BB0_95:
	and.b32  	%r856, %r804, 128;
	setp.eq.s32 	%p52, %r856, 0;
	@%p52 bra 	$L__BB0_97;
	ld.global.u32 	%r857, [%rd8+140];
	xor.b32  	%r955, %r955, %r857;
	ld.global.u32 	%r858, [%rd8+144];
	xor.b32  	%r954, %r954, %r858;
	ld.global.u32 	%r859, [%rd8+148];
	xor.b32  	%r953, %r953, %r859;
	ld.global.u32 	%r860, [%rd8+152];
	xor.b32  	%r952, %r952, %r860;
	ld.global.u32 	%r861, [%rd8+156];
	xor.b32  	%r951, %r951, %r861;
$L__BB0_97:
	and.b32  	%r863, %r804, 256;
	setp.eq.s32 	%p53, %r863, 0;
	@%p53 bra 	$L__BB0_99;
	ld.global.u32 	%r864, [%rd8+160];
	xor.b32  	%r955, %r955, %r864;
	ld.global.u32 	%r865, [%rd8+164];
	xor.b32  	%r954, %r954, %r865;
	ld.global.u32 	%r866, [%rd8+168];
	xor.b32  	%r953, %r953, %r866;
	ld.global.u32 	%r867, [%rd8+172];
	xor.b32  	%r952, %r952, %r867;
	ld.global.u32 	%r868, [%rd8+176];
	xor.b32  	%r951, %r951, %r868;
$L__BB0_99:
	and.b32  	%r870, %r804, 512;
	setp.eq.s32 	%p54, %r870, 0;
	@%p54 bra 	$L__BB0_101;
	ld.global.u32 	%r871, [%rd8+180];
	xor.b32  	%r955, %r955, %r871;
	ld.global.u32 	%r872, [%rd8+184];
	xor.b32  	%r954, %r954, %r872;
	ld.global.u32 	%r873, [%rd8+188];
	xor.b32  	%r953, %r953, %r873;
	ld.global.u32 	%r874, [%rd8+192];
	xor.b32  	%r952, %r952, %r874;
	ld.global.u32 	%r875, [%rd8+196];
	xor.b32  	%r951, %r951, %r875;
$L__BB0_101:
	and.b32  	%r877, %r804, 1024;
	setp.eq.s32 	%p55, %r877, 0;
	@%p55 bra 	$L__BB0_103;
	ld.global.u32 	%r878, [%rd8+200];
	xor.b32  	%r955, %r955, %r878;
	ld.global.u32 	%r879, [%rd8+204];
	xor.b32  	%r954, %r954, %r879;
	ld.global.u32 	%r880, [%rd8+208];
	xor.b32  	%r953, %r953, %r880;
	ld.global.u32 	%r881, [%rd8+212];
	xor.b32  	%r952, %r952, %r881;
	ld.global.u32 	%r882, [%rd8+216];
	xor.b32  	%r951, %r951, %r882;
$L__BB0_103:
	and.b32  	%r884, %r804, 2048;
	setp.eq.s32 	%p56, %r884, 0;
	@%p56 bra 	$L__BB0_105;
	ld.global.u32 	%r885, [%rd8+220];
	xor.b32  	%r955, %r955, %r885;
	ld.global.u32 	%r886, [%rd8+224];
	xor.b32  	%r954, %r954, %r886;
	ld.global.u32 	%r887, [%rd8+228];
	xor.b32  	%r953, %r953, %r887;
	ld.global.u32 	%r888, [%rd8+232];
	xor.b32  	%r952, %r952, %r888;
	ld.global.u32 	%r889, [%rd8+236];
	xor.b32  	%r951, %r951, %r889;
$L__BB0_105:
	and.b32  	%r891, %r804, 4096;
	setp.eq.s32 	%p57, %r891, 0;
	@%p57 bra 	$L__BB0_107;
	ld.global.u32 	%r892, [%rd8+240];
	xor.b32  	%r955, %r955, %r892;
	ld.global.u32 	%r893, [%rd8+244];
	xor.b32  	%r954, %r954, %r893;
	ld.global.u32 	%r894, [%rd8+248];
	xor.b32  	%r953, %r953, %r894;
	ld.global.u32 	%r895, [%rd8+252];
	xor.b32  	%r952, %r952, %r895;
	ld.global.u32 	%r896, [%rd8+256];
	xor.b32  	%r951, %r951, %r896;
$L__BB0_107:
	and.b32  	%r898, %r804, 8192;
	setp.eq.s32 	%p58, %r898, 0;
	@%p58 bra 	$L__BB0_109;
	ld.global.u32 	%r899, [%rd8+260];
	xor.b32  	%r955, %r955, %r899;
	ld.global.u32 	%r900, [%rd8+264];
	xor.b32  	%r954, %r954, %r900;
	ld.global.u32 	%r901, [%rd8+268];
	xor.b32  	%r953, %r953, %r901;
	ld.global.u32 	%r902, [%rd8+272];
	xor.b32  	%r952, %r952, %r902;
	ld.global.u32 	%r903, [%rd8+276];
	xor.b32  	%r951, %r951, %r903;
$L__BB0_109:
	and.b32  	%r905, %r804, 16384;
	setp.eq.s32 	%p59, %r905, 0;
	@%p59 bra 	$L__BB0_111;
	ld.global.u32 	%r906, [%rd8+280];
	xor.b32  	%r955, %r955, %r906;
	ld.global.u32 	%r907, [%rd8+284];
	xor.b32  	%r954, %r954, %r907;
	ld.global.u32 	%r908, [%rd8+288];
	xor.b32  	%r953, %r953, %r908;
	ld.global.u32 	%r909, [%rd8+292];
	xor.b32  	%r952, %r952, %r909;
	ld.global.u32 	%r910, [%rd8+296];
	xor.b32  	%r951, %r951, %r910;
$L__BB0_111:
	and.b32  	%r912, %r804, 32768;
	setp.eq.s32 	%p60, %r912, 0;
	@%p60 bra 	$L__BB0_113;
	ld.global.u32 	%r913, [%rd8+300];
	xor.b32  	%r955, %r955, %r913;
	ld.global.u32 	%r914, [%rd8+304];
	xor.b32  	%r954, %r954, %r914;
	ld.global.u32 	%r915, [%rd8+308];
	xor.b32  	%r953, %r953, %r915;
	ld.global.u32 	%r916, [%rd8+312];
	xor.b32  	%r952, %r952, %r916;
	ld.global.u32 	%r917, [%rd8+316];
	xor.b32  	%r951, %r951, %r917;
$L__BB0_113:
	add.s32 	%r1134, %r1134, 16;
	setp.ne.s32 	%p61, %r1134, 32;
	@%p61 bra 	$L__BB0_81;
	mad.lo.s32 	%r918, %r1128, -31, %r376;
	add.s32 	%r1128, %r918, 1;
	setp.ne.s32 	%p62, %r1128, 5;
	@%p62 bra 	$L__BB0_80;
	st.local.u32 	[%rd1+4], %r955;
	st.local.v2.u32 	[%rd1+8], {%r954, %r953};
	st.local.v2.u32 	[%rd1+16], {%r952, %r951};
$L__BB0_116:
	shr.u64 	%rd29, %rd3, 2;
	add.s32 	%r938, %r938, 1;
	setp.gt.u64 	%p63, %rd3, 3;
	@%p63 bra 	$L__BB0_4;
$L__BB0_117:
	ld.param.u64 	%rd28, [_Z16fillRandomMatrixPim_param_0];
	mov.b32 	%r919, 0;
	st.local.v2.u32 	[%rd1+24], {%r919, %r919};
	st.local.u32 	[%rd1+32], %r919;
	mov.b64 	%rd24, 0;
	st.local.u64 	[%rd1+40], %rd24;
	shr.u32 	%r920, %r955, 2;
	xor.b32  	%r921, %r920, %r955;
	st.local.u32 	[%rd1+4], %r954;
	st.local.v2.u32 	[%rd1+8], {%r953, %r952};
	shl.b32 	%r922, %r951, 4;
	shl.b32 	%r923, %r921, 1;
	xor.b32  	%r924, %r923, %r922;
	xor.b32  	%r925, %r924, %r921;
	xor.b32  	%r926, %r925, %r951;
	st.local.v2.u32 	[%rd1+16], {%r951, %r926};
	add.s32 	%r927, %r926, %r9;
	mul.hi.u32 	%r928, %r927, 1374389535;
	shr.u32 	%r929, %r928, 5;
	mul.lo.s32 	%r930, %r929, 100;
	sub.s32 	%r931, %r927, %r930;
	cvta.to.global.u64 	%rd25, %rd28;
	mul.wide.s32 	%rd26, %r932, 4;
	add.s64 	%rd27, %rd25, %rd26;
	st.global.u32 	[%rd27], %r931;
	add.s32 	%r932, %r932, %r8;
	setp.lt.s32 	%p64, %r932, 4096;
	@%p64 bra 	$L__BB0_2;
$L__BB0_118:
	ret;

}
	// .globl	_Z13displayMatrixPi
.visible .entry _Z13displayMatrixPi(
	.param .u64 .ptr .align 1 _Z13displayMatrixPi_param_0
)
{
	.local .align 8 .b8 	__local_depot1[8];
	.reg .b64 	%SP;
	.reg .b64 	%SPL;
	.reg .pred 	%p<4>;
	.reg .b32 	%r<16>;
	.reg .b64 	%rd<12>;

	mov.u64 	%SPL, __local_depot1;
	cvta.local.u64 	%SP, %SPL;
	ld.param.u64 	%rd3, [_Z13displayMatrixPi_param_0];
	mov.u32 	%r6, %ctaid.x;
	mov.u32 	%r1, %ntid.x;
	mov.u32 	%r7, %tid.x;
	mad.lo.s32 	%r15, %r6, %r1, %r7;
	setp.gt.s32 	%p1, %r15, 4095;
	@%p1 bra 	$L__BB1_5;
	mov.u32 	%r8, %nctaid.x;
	mul.lo.s32 	%r3, %r1, %r8;
	add.u64 	%rd4, %SP, 0;
	add.u64 	%rd1, %SPL, 0;
	cvta.to.global.u64 	%rd2, %rd3;
	mov.u64 	%rd7, $str;
	mov.u64 	%rd10, $str$1;
$L__BB1_2:
	mul.wide.s32 	%rd5, %r15, 4;
	add.s64 	%rd6, %rd2, %rd5;
	ld.global.u32 	%r9, [%rd6];
	st.local.u32 	[%rd1], %r9;
	cvta.global.u64 	%rd8, %rd7;
	{ // callseq 0, 0
	.param .b64 param0;
	st.param.b64 	[param0], %rd8;
	.param .b64 param1;
	st.param.b64 	[param1], %rd4;
	.param .b32 retval0;
	call.uni (retval0), 
	vprintf, 
	(
	param0, 
	param1
	);
	ld.param.b32 	%r10, [retval0];
	} // callseq 0
	and.b32  	%r12, %r15, -2147483585;
	setp.ne.s32 	%p2, %r12, 63;
	@%p2 bra 	$L__BB1_4;
	cvta.global.u64 	%rd11, %rd10;
	{ // callseq 1, 0
	.param .b64 param0;
	st.param.b64 	[param0], %rd11;
	.param .b64 param1;
	st.param.b64 	[param1], 0;
	.param .b32 retval0;
	call.uni (retval0), 
	vprintf, 
	(
	param0, 
	param1
	);
	ld.param.b32 	%r13, [retval0];
	} // callseq 1
$L__BB1_4:
	add.s32 	%r15, %r15, %r3;
	setp.lt.s32 	%p3, %r15, 4096;
	@%p3 bra 	$L__BB1_2;
$L__BB1_5:
	ret;

}


// ===== COMPILED SASS (sm_100) =====

	.target	sm_100

	.elftype	@"ET_EXEC"


//--------------------- .note.nv.tkinfo           --------------------------
	.section	.note.nv.tkinfo,"",@"SHT_NOTE"
	.sectionflags	@"SHF_NOTE_NV_TKINFO"
	.tkinfo
        /*0018*/ 	.word	0x00000002
        /*0030*/ 	.string	""
        /*0030*/ 	.string	"ptxas"
        /*0030*/ 	.string	"Cuda compilation tools, release 13.0, V13.0.88"
        /*0030*/ 	.string	"Build cuda_13.0.r13.0/compiler.36424714_0"
        /*0030*/ 	.string	"-arch sm_100 -m 64 "



//--------------------- .note.nv.cuinfo           --------------------------
	.section	.note.nv.cuinfo,"",@"SHT_NOTE"
	.sectionflags	@"SHF_NOTE_NV_CUINFO"
        /*0018*/ 	.short	0x0002
        /*001a*/ 	.short	0x0064
        /*001c*/ 	.short	0x0082
	.zero		2


//--------------------- .nv.info                  --------------------------
	.section	.nv.info,"",@"SHT_CUDA_INFO"
	.align	4


	//----- nvinfo : EIATTR_REGCOUNT
	.align		4
        /*0000*/ 	.byte	0x04, 0x2f
        /*0002*/ 	.short	(.L_12 - .L_11)
	.align		4
.L_11:
        /*0004*/ 	.word	index@(_Z16fillRandomMatrixPim)
        /*0008*/ 	.word	0x00000020


	//----- nvinfo : EIATTR_FRAME_SIZE
	.align		4
.L_12:
        /*000c*/ 	.byte	0x04, 0x11
        /*000e*/ 	.short	(.L_14 - .L_13)
	.align		4
.L_13:
        /*0010*/ 	.word	index@(_Z16fillRandomMatrixPim)
        /*0014*/ 	.word	0x00000030


	//----- nvinfo : EIATTR_REGCOUNT
	.align		4
.L_14:
        /*0018*/ 	.byte	0x04, 0x2f
        /*001a*/ 	.short	(.L_16 - .L_15)
	.align		4
.L_15:
        /*001c*/ 	.word	index@(_Z13displayMatrixPi)
        /*0020*/ 	.word	0x00000018


	//----- nvinfo : EIATTR_FRAME_SIZE
	.align		4
.L_16:
        /*0024*/ 	.byte	0x04, 0x11
        /*0026*/ 	.short	(.L_18 - .L_17)
	.align		4
.L_17:
        /*0028*/ 	.word	index@(_Z13displayMatrixPi)
        /*002c*/ 	.word	0x00000008


	//----- nvinfo : EIATTR_MIN_STACK_SIZE
	.align		4
.L_18:
        /*0030*/ 	.byte	0x04, 0x12
        /*0032*/ 	.short	(.L_20 - .L_19)
	.align		4
.L_19:
        /*0034*/ 	.word	index@(_Z13displayMatrixPi)
        /*0038*/ 	.word	0x00000008


	//----- nvinfo : EIATTR_MIN_STACK_SIZE
	.align		4
.L_20:
        /*003c*/ 	.byte	0x04, 0x12
        /*003e*/ 	.short	(.L_22 - .L_21)
	.align		4
.L_21:
        /*0040*/ 	.word	index@(_Z16fillRandomMatrixPim)
        /*0044*/ 	.word	0x00000030
.L_22:


//--------------------- .nv.compat                --------------------------
	.section	.nv.compat,"",@"SHT_CUDA_COMPAT_INFO"
	.align	4
        /*0000*/ 	.byte	0x02, 0x09, 0x00, 0x00, 0x02, 0x02, 0x01, 0x00, 0x02, 0x05, 0x05, 0x00, 0x03, 0x07, 0x01, 0x01
        /*0010*/ 	.byte	0x02, 0x03, 0x00, 0x00, 0x02, 0x06, 0x01, 0x00, 0x04, 0x0b, 0x08, 0x00, 0x09, 0x00, 0x00, 0x00
        /*0020*/ 	.byte	0x00, 0x00, 0x00, 0x00


//--------------------- .nv.info._Z13displayMatrixPi --------------------------
	.section	.nv.info._Z13displayMatrixPi,"",@"SHT_CUDA_INFO"
	.sectionflags	@""
	.align	4


	//----- nvinfo : EIATTR_CUDA_API_VERSION
	.align		4
        /*0000*/ 	.byte	0x04, 0x37
        /*0002*/ 	.short	(.L_24 - .L_23)
.L_23:
        /*0004*/ 	.word	0x00000082


	//----- nvinfo : EIATTR_KPARAM_INFO
	.align		4
.L_24:
        /*0008*/ 	.byte	0x04, 0x17
        /*000a*/ 	.short	(.L_26 - .L_25)
.L_25:
        /*000c*/ 	.word	0x00000000
        /*0010*/ 	.short	0x0000
        /*0012*/ 	.short	0x0000
        /*0014*/ 	.byte	0x00, 0xf5, 0x21, 0x00


	//----- nvinfo : EIATTR_SPARSE_MMA_MASK
	.align		4
.L_26:
        /*0018*/ 	.byte	0x03, 0x50
        /*001a*/ 	.short	0x0000


	//----- nvinfo : EIATTR_MAXREG_COUNT
	.align		4
        /*001c*/ 	.byte	0x03, 0x1b
        /*001e*/ 	.short	0x00ff


	//----- nvinfo : EIATTR_EXTERNS
	.align		4
        /*0020*/ 	.byte	0x04, 0x0f
        /*0022*/ 	.short	(.L_28 - .L_27)


	//   ....[0]....
	.align		4
.L_27:
        /*0024*/ 	.word	index@(vprintf)


	//----- nvinfo : EIATTR_MERCURY_ISA_VERSION
	.align		4
.L_28:
        /*0028*/ 	.byte	0x03, 0x5f
        /*002a*/ 	.short	0x0101


	//----- nvinfo : EIATTR_VRC_CTA_INIT_COUNT
	.align		4
        /*002c*/ 	.byte	0x02, 0x4a
	.zero		1
	.zero		1


	//----- nvinfo : EIATTR_SYSCALL_OFFSETS
	.align		4
        /*0030*/ 	.byte	0x04, 0x46
        /*0032*/ 	.short	(.L_30 - .L_29)


	//   ....[0]....
.L_29:
        /*0034*/ 	.word	0x000001b0


	//   ....[1]....
        /*0038*/ 	.word	0x00000260


	//----- nvinfo : EIATTR_EXIT_INSTR_OFFSETS
	.align		4
.L_30:
        /*003c*/ 	.byte	0x04, 0x1c
        /*003e*/ 	.short	(.L_32 - .L_31)


	//   ....[0]....
.L_31:
        /*0040*/ 	.word	0x000000b0


	//   ....[1]....
        /*0044*/ 	.word	0x000002b0


	//----- nvinfo : EIATTR_CRS_STACK_SIZE
	.align		4
.L_32:
        /*0048*/ 	.byte	0x04, 0x1e
        /*004a*/ 	.short	(.L_34 - .L_33)
.L_33:
        /*004c*/ 	.word	0x00000000


	//----- nvinfo : EIATTR_CBANK_PARAM_SIZE
	.align		4
.L_34:
        /*0050*/ 	.byte	0x03, 0x19
        /*0052*/ 	.short	0x0008


	//----- nvinfo : EIATTR_PARAM_CBANK
	.align		4
        /*0054*/ 	.byte	0x04, 0x0a
        /*0056*/ 	.short	(.L_36 - .L_35)
	.align		4
.L_35:
        /*0058*/ 	.word	index@(.nv.constant0._Z13displayMatrixPi)
        /*005c*/ 	.short	0x0380
        /*005e*/ 	.short	0x0008


	//----- nvinfo : EIATTR_SW_WAR
	.align		4
.L_36:
        /*0060*/ 	.byte	0x04, 0x36
        /*0062*/ 	.short	(.L_38 - .L_37)
.L_37:
        /*0064*/ 	.word	0x00000008
.L_38:


//--------------------- .nv.info._Z16fillRandomMatrixPim --------------------------
	.section	.nv.info._Z16fillRandomMatrixPim,"",@"SHT_CUDA_INFO"
	.sectionflags	@""
	.align	4


	//----- nvinfo : EIATTR_CUDA_API_VERSION
	.align		4
        /*0000*/ 	.byte	0x04, 0x37
        /*0002*/ 	.short	(.L_40 - .L_39)
.L_39:
        /*0004*/ 	.word	0x00000082


	//----- nvinfo : EIATTR_KPARAM_INFO
	.align		4
.L_40:
        /*0008*/ 	.byte	0x04, 0x17
        /*000a*/ 	.short	(.L_42 - .L_41)
.L_41:
        /*000c*/ 	.word	0x00000000
        /*0010*/ 	.short	0x0001
        /*0012*/ 	.short	0x0008
        /*0014*/ 	.byte	0x00, 0xf0, 0x21, 0x00


	//----- nvinfo : EIATTR_KPARAM_INFO
	.align		4
.L_42:
        /*0018*/ 	.byte	0x04, 0x17
        /*001a*/ 	.short	(.L_44 - .L_43)
.L_43:
        /*001c*/ 	.word	0x00000000
        /*0020*/ 	.short	0x0000
        /*0022*/ 	.short	0x0000
        /*0024*/ 	.byte	0x00, 0xf5, 0x21, 0x00


	//----- nvinfo : EIATTR_SPARSE_MMA_MASK
	.align		4
.L_44:
        /*0028*/ 	.byte	0x03, 0x50
        /*002a*/ 	.short	0x0000


	//----- nvinfo : EIATTR_MAXREG_COUNT
	.align		4
        /*002c*/ 	.byte	0x03, 0x1b
        /*002e*/ 	.short	0x00ff


	//----- nvinfo : EIATTR_MERCURY_ISA_VERSION
	.align		4
        /*0030*/ 	.byte	0x03, 0x5f
        /*0032*/ 	.short	0x0101


	//----- nvinfo : EIATTR_VRC_CTA_INIT_COUNT
	.align		4
        /*0034*/ 	.byte	0x02, 0x4a
	.zero		1
	.zero		1


	//----- nvinfo : EIATTR_EXIT_INSTR_OFFSETS
	.align		4
        /*0038*/ 	.byte	0x04, 0x1c
        /*003a*/ 	.short	(.L_46 - .L_45)


	//   ....[0]....
.L_45:
        /*003c*/ 	.word	0x00000070


	//   ....[1]....
        /*0040*/ 	.word	0x000028d0


	//----- nvinfo : EIATTR_CRS_STACK_SIZE
	.align		4
.L_46:
        /*0044*/ 	.byte	0x04, 0x1e
        /*0046*/ 	.short	(.L_48 - .L_47)
.L_47:
        /*0048*/ 	.word	0x00000000


	//----- nvinfo : EIATTR_CBANK_PARAM_SIZE
	.align		4
.L_48:
        /*004c*/ 	.byte	0x03, 0x19
        /*004e*/ 	.short	0x0010


	//----- nvinfo : EIATTR_PARAM_CBANK
	.align		4
        /*0050*/ 	.byte	0x04, 0x0a
        /*0052*/ 	.short	(.L_50 - .L_49)
	.align		4
.L_49:
        /*0054*/ 	.word	index@(.nv.constant0._Z16fillRandomMatrixPim)
        /*0058*/ 	.short	0x0380
        /*005a*/ 	.short	0x0010


	//----- nvinfo : EIATTR_SW_WAR
	.align		4
.L_50:
        /*005c*/ 	.byte	0x04, 0x36
        /*005e*/ 	.short	(.L_52 - .L_51)
.L_51:
        /*0060*/ 	.word	0x00000008
.L_52:


//--------------------- .nv.callgraph             --------------------------
	.section	.nv.callgraph,"",@"SHT_CUDA_CALLGRAPH"
	.align	4
	.sectionentsize	8
	.align		4
        /*0000*/ 	.word	0x00000000
	.align		4
        /*0004*/ 	.word	0xffffffff
	.align		4
        /*0008*/ 	.word	index@(_Z13displayMatrixPi)
	.align		4
        /*000c*/ 	.word	index@(vprintf)
	.align		4
        /*0010*/ 	.word	0x00000000
	.align		4
        /*0014*/ 	.word	0xfffffffe
	.align		4
        /*0018*/ 	.word	0x00000000
	.align		4
        /*001c*/ 	.word	0xfffffffd
	.align		4
        /*0020*/ 	.word	0x00000000
	.align		4
        /*0024*/ 	.word	0xfffffffc


//--------------------- .nv.constant4             --------------------------
	.section	.nv.constant4,"a",@progbits
	.align	8
	.align		8
.nv.constant4:
        /*0000*/ 	.dword	vprintf
	.align		8
        /*0008*/ 	.dword	precalc_xorwow_matrix
	.align		8
        /*0010*/ 	.dword	precalc_xorwow_offset_matrix
	.align		8
        /*0018*/ 	.dword	mrg32k3aM1
	.align		8
        /*0020*/ 	.dword	mrg32k3aM2
	.align		8
        /*0028*/ 	.dword	mrg32k3aM1SubSeq
	.align		8
        /*0030*/ 	.dword	mrg32k3aM2SubSeq
	.align		8
        /*0038*/ 	.dword	mrg32k3aM1Seq
	.align		8
        /*0040*/ 	.dword	mrg32k3aM2Seq
	.align		8
        /*0048*/ 	.dword	$str
	.align		8
        /*0050*/ 	.dword	$str$1


//--------------------- .nv.constant3             --------------------------
	.section	.nv.constant3,"a",@progbits
	.align	8
.nv.constant3:
	.type		__cr_lgamma_table,@object
	.size		__cr_lgamma_table,(.L_8 - __cr_lgamma_table)
__cr_lgamma_table:
        /*0000*/ 	.byte	0x00, 0x00, 0x00, 0x00, 0x00, 0x00, 0x00, 0x00, 0x00, 0x00, 0x00, 0x00, 0x00, 0x00, 0x00, 0x00
        /*0010*/ 	.byte	0xef, 0x39, 0xfa, 0xfe, 0x42, 0x2e, 0xe6, 0x3f, 0x02, 0x20, 0x2a, 0xfa, 0x0b, 0xab, 0xfc, 0x3f
        /*0020*/ 	.byte	0xf9, 0x2c, 0x92, 0x7c, 0xa7, 0x6c, 0x09, 0x40, 0xc9, 0x79, 0x44, 0x3c, 0x64, 0x26, 0x13, 0x40
        /*0030*/ 	.byte	0xca, 0x01, 0xcf, 0x3a, 0x27, 0x51, 0x1a, 0x40, 0x30, 0xcc, 0x2d, 0xf3, 0xe1, 0x0c, 0x21, 0x40
        /*0040*/ 	.byte	0x0d, 0xb7, 0xfc, 0x82, 0x8e, 0x35, 0x25, 0x40
.L_8:


//--------------------- .text._Z13displayMatrixPi --------------------------
	.section	.text._Z13displayMatrixPi,"ax",@progbits
	.align	128
        .global         _Z13displayMatrixPi
        .type           _Z13displayMatrixPi,@function
        .size           _Z13displayMatrixPi,(.L_x_18 - _Z13displayMatrixPi)
        .other          _Z13displayMatrixPi,@"STO_CUDA_ENTRY STV_DEFAULT"
_Z13displayMatrixPi:
.text._Z13displayMatrixPi:
[----:B------:R-:W0:Y:S01]  /*0000*/  LDC R1, c[0x0][0x37c] ;  /* 0x0000df00ff017b82 */ /* 0x000e220000000800 */
[----:B------:R-:W1:Y:S01]  /*0010*/  S2R R19, SR_TID.X ;  /* 0x0000000000137919 */ /* 0x000e620000002100 */
[----:B------:R-:W2:Y:S06]  /*0020*/  LDCU UR5, c[0x0][0x2fc] ;  /* 0x00005f80ff0577ac */ /* 0x000eac0008000800 */
[----:B------:R-:W1:Y:S01]  /*0030*/  S2UR UR6, SR_CTAID.X ;  /* 0x00000000000679c3 */ /* 0x000e620000002500 */
[----:B0-----:R-:W-:Y:S01]  /*0040*/  VIADD R1, R1, 0xfffffff8 ;  /* 0xfffffff801017836 */ /* 0x001fe20000000000 */
[----:B------:R-:W0:Y:S06]  /*0050*/  LDCU UR4, c[0x0][0x2f8] ;  /* 0x00005f00ff0477ac */ /* 0x000e2c0008000800 */
[----:B------:R-:W1:Y:S01]  /*0060*/  LDC R18, c[0x0][0x360] ;  /* 0x0000d800ff127b82 */ /* 0x000e620000000800 */
[----:B0-----:R-:W-:-:S05]  /*0070*/  IADD3 R16, P1, PT, R1, UR4, RZ ;  /* 0x0000000401107c10 */ /* 0x001fca000ff3e0ff */
[----:B--2---:R-:W-:Y:S02]  /*0080*/  IMAD.X R2, RZ, RZ, UR5, P1 ;  /* 0x00000005ff027e24 */ /* 0x004fe400088e06ff */
[----:B-1----:R-:W-:-:S05]  /*0090*/  IMAD R19, R18, UR6, R19 ;  /* 0x0000000612137c24 */ /* 0x002fca000f8e0213 */
[----:B------:R-:W-:-:S13]  /*00a0*/  ISETP.GT.AND P0, PT, R19, 0xfff, PT ;  /* 0x00000fff1300780c */ /* 0x000fda0003f04270 */
[----:B------:R-:W-:Y:S05]  /*00b0*/  @P0 EXIT ;  /* 0x000000000000094d */ /* 0x000fea0003800000 */
[----:B------:R-:W0:Y:S01]  /*00c0*/  LDCU UR4, c[0x0][0x370] ;  /* 0x00006e00ff0477ac */ /* 0x000e220008000800 */
[----:B------:R-:W1:Y:S01]  /*00d0*/  LDCU.64 UR36, c[0x0][0x358] ;  /* 0x00006b00ff2477ac */ /* 0x000e620008000a00 */
[----:B0-----:R-:W-:-:S07]  /*00e0*/  IMAD R18, R18, UR4, RZ ;  /* 0x0000000412127c24 */ /* 0x001fce000f8e02ff */
.L_x_3:
[----:B------:R-:W0:Y:S01]  /*00f0*/  LDC.64 R8, c[0x0][0x380] ;  /* 0x0000e000ff087b82 */ /* 0x000e220000000a00 */
[----:B------:R-:W-:Y:S01]  /*0100*/  MOV R17, 0x0 ;  /* 0x0000000000117802 */ /* 0x000fe20000000f00 */
[----:B------:R-:W2:Y:S01]  /*0110*/  LDCU.64 UR4, c[0x4][0x48] ;  /* 0x01000900ff0477ac */ /* 0x000ea20008000a00 */
[----:B0-----:R-:W-:-:S06]  /*0120*/  IMAD.WIDE R8, R19, 0x4, R8 ;  /* 0x0000000413087825 */ /* 0x001fcc00078e0208 */
[----:B-1----:R-:W3:Y:S01]  /*0130*/  LDG.E R8, desc[UR36][R8.64] ;  /* 0x0000002408087981 */ /* 0x002ee2000c1e1900 */
[----:B------:R0:W1:Y:S01]  /*0140*/  LDC.64 R10, c[0x4][R17] ;  /* 0x01000000110a7b82 */ /* 0x0000620000000a00 */
[----:B--2---:R-:W-:Y:S01]  /*0150*/  IMAD.U32 R4, RZ, RZ, UR4 ;  /* 0x00000004ff047e24 */ /* 0x004fe2000f8e00ff */
[----:B------:R-:W-:Y:S01]  /*0160*/  MOV R5, UR5 ;  /* 0x0000000500057c02 */ /* 0x000fe20008000f00 */
[----:B------:R-:W-:Y:S02]  /*0170*/  IMAD.MOV.U32 R6, RZ, RZ, R16 ;  /* 0x000000ffff067224 */ /* 0x000fe400078e0010 */
[----:B------:R-:W-:Y:S01]  /*0180*/  IMAD.MOV.U32 R7, RZ, RZ, R2 ;  /* 0x000000ffff077224 */ /* 0x000fe200078e0002 */
[----:B-1-3--:R0:W-:Y:S06]  /*0190*/  STL [R1], R8 ;  /* 0x0000000801007387 */ /* 0x00a1ec0000100800 */
[----:B------:R-:W-:-:S07]  /*01a0*/  LEPC R20, `(.L_x_0) ;  /* 0x000000001014794e */ /* 0x000fce0000000000 */
[----:B0-----:R-:W-:Y:S05]  /*01b0*/  CALL.ABS.NOINC R10 ;  /* 0x000000000a007343 */ /* 0x001fea0003c00000 */
.L_x_0:
[----:B------:R-:W-:Y:S01]  /*01c0*/  LOP3.LUT R0, R19, 0x8000003f, RZ, 0xc0, !PT ;  /* 0x8000003f13007812 */ /* 0x000fe200078ec0ff */
[----:B------:R-:W-:Y:S03]  /*01d0*/  BSSY.RECONVERGENT B6, `(.L_x_1) ;  /* 0x000000a000067945 */ /* 0x000fe60003800200 */
[----:B------:R-:W-:-:S13]  /*01e0*/  ISETP.NE.AND P0, PT, R0, 0x3f, PT ;  /* 0x0000003f0000780c */ /* 0x000fda0003f05270 */
[----:B------:R-:W-:Y:S05]  /*01f0*/  @P0 BRA `(.L_x_2) ;  /* 0x00000000001c0947 */ /* 0x000fea0003800000 */
[----:B------:R0:W1:Y:S01]  /*0200*/  LDC.64 R8, c[0x4][R17] ;  /* 0x0100000011087b82 */ /* 0x0000620000000a00 */
[----:B------:R-:W2:Y:S01]  /*0210*/  LDCU.64 UR4, c[0x4][0x50] ;  /* 0x01000a00ff0477ac */ /* 0x000ea20008000a00 */
[----:B------:R-:W-:Y:S02]  /*0220*/  CS2R R6, SRZ ;  /* 0x0000000000067805 */ /* 0x000fe4000001ff00 */
[----:B--2---:R-:W-:Y:S01]  /*0230*/  MOV R4, UR4 ;  /* 0x0000000400047c02 */ /* 0x004fe20008000f00 */
[----:B0-----:R-:W-:-:S07]  /*0240*/  IMAD.U32 R5, RZ, RZ, UR5 ;  /* 0x00000005ff057e24 */ /* 0x001fce000f8e00ff */
[----:B------:R-:W-:-:S07]  /*0250*/  LEPC R20, `(.L_x_2) ;  /* 0x000000001014794e */ /* 0x000fce0000000000 */
[----:B-1----:R-:W-:Y:S05]  /*0260*/  CALL.ABS.NOINC R8 ;  /* 0x0000000008007343 */ /* 0x002fea0003c00000 */
.L_x_2:
[----:B------:R-:W-:Y:S05]  /*0270*/  BSYNC.RECONVERGENT B6 ;  /* 0x0000000000067941 */ /* 0x000fea0003800200 */
.L_x_1:
[----:B------:R-:W-:-:S04]  /*0280*/  IADD3 R19, PT, PT, R18, R19, RZ ;  /* 0x0000001312137210 */ /* 0x000fc80007ffe0ff */
[----:B------:R-:W-:-:S13]  /*0290*/  ISETP.GE.AND P0, PT, R19, 0x1000, PT ;  /* 0x000010001300780c */ /* 0x000fda0003f06270 */
[----:B------:R-:W-:Y:S05]  /*02a0*/  @!P0 BRA `(.L_x_3) ;  /* 0xfffffffc00908947 */ /* 0x000fea000383ffff */
[----:B------:R-:W-:Y:S05]  /*02b0*/  EXIT ;  /* 0x000000000000794d */ /* 0x000fea0003800000 */
.L_x_4:
[----:B------:R-:W-:-:S00]  /*02c0*/  BRA `(.L_x_4) ;  /* 0xfffffffc00fc7947 */ /* 0x000fc0000383ffff */
[----:B------:R-:W-:-:S00]  /*02d0*/  NOP ;  /* 0x0000000000007918 */ /* 0x000fc00000000000 */
        /* <DEDUP_REMOVED lines=10> */
.L_x_18:


//--------------------- .text._Z16fillRandomMatrixPim --------------------------
	.section	.text._Z16fillRandomMatrixPim,"ax",@progbits
	.align	128
        .global         _Z16fillRandomMatrixPim
        .type           _Z16fillRandomMatrixPim,@function
        .size           _Z16fillRandomMatrixPim,(.L_x_19 - _Z16fillRandomMatrixPim)
        .other          _Z16fillRandomMatrixPim,@"STO_CUDA_ENTRY STV_DEFAULT"
_Z16fillRandomMatrixPim:
.text._Z16fillRandomMatrixPim:
[----:B------:R-:W0:Y:S01]  /*0000*/  LDC R1, c[0x0][0x37c] ;  /* 0x0000df00ff017b82 */ /* 0x000e220000000800 */
[----:B------:R-:W1:Y:S07]  /*0010*/  S2R R0, SR_TID.X ;  /* 0x0000000000007919 */ /* 0x000e6e0000002100 */
[----:B------:R-:W1:Y:S01]  /*0020*/  S2UR UR4, SR_CTAID.X ;  /* 0x00000000000479c3 */ /* 0x000e620000002500 */
[----:B0-----:R-:W-:-:S07]  /*0030*/  VIADD R1, R1, 0xffffffd0 ;  /* 0xffffffd001017836 */ /* 0x001fce0000000000 */
[----:B------:R-:W1:Y:S02]  /*0040*/  LDC R11, c[0x0][0x360] ;  /* 0x0000d800ff0b7b82 */ /* 0x000e640000000800 */
[----:B-1----:R-:W-:-:S05]  /*0050*/  IMAD R0, R11, UR4, R0 ;  /* 0x000000040b007c24 */ /* 0x002fca000f8e0200 */
[----:B------:R-:W-:-:S13]  /*0060*/  ISETP.GT.AND P0, PT, R0, 0xfff, PT ;  /* 0x00000fff0000780c */ /* 0x000fda0003f04270 */
[----:B------:R-:W-:Y:S05]  /*0070*/  @P0 EXIT ;  /* 0x000000000000094d */ /* 0x000fea0003800000 */
[----:B------:R-:W0:Y:S01]  /*0080*/  LDCU UR4, c[0x0][0x370] ;  /* 0x00006e00ff0477ac */ /* 0x000e220008000800 */
[----:B------:R-:W1:Y:S01]  /*0090*/  LDCU.64 UR6, c[0x0][0x358] ;  /* 0x00006b00ff0677ac */ /* 0x000e620008000a00 */
[----:B0-----:R-:W-:-:S07]  /*00a0*/  IMAD R11, R11, UR4, RZ ;  /* 0x000000040b0b7c24 */ /* 0x001fce000f8e02ff */
.L_x_16:
[----:B------:R-:W0:Y:S01]  /*00b0*/  LDC.64 R2, c[0x0][0x388] ;  /* 0x0000e200ff027b82 */ /* 0x000e220000000a00 */
[----:B------:R-:W-:Y:S01]  /*00c0*/  ISETP.NE.AND P0, PT, R0, RZ, PT ;  /* 0x000000ff0000720c */ /* 0x000fe20003f05270 */
[----:B------:R-:W-:Y:S01]  /*00d0*/  BSSY.RECONVERGENT B0, `(.L_x_5) ;  /* 0x0000260000007945 */ /* 0x000fe20003800200 */
[----:B0-----:R-:W-:Y:S02]  /*00e0*/  LOP3.LUT R2, R2, 0xaad26b49, RZ, 0x3c, !PT ;  /* 0xaad26b4902027812 */ /* 0x001fe400078e3cff */
[----:B------:R-:W-:-:S03]  /*00f0*/  LOP3.LUT R3, R3, 0xf7dcefdd, RZ, 0x3c, !PT ;  /* 0xf7dcefdd03037812 */ /* 0x000fc600078e3cff */
[----:B------:R-:W-:Y:S02]  /*0100*/  IMAD R5, R2, 0x4182bed5, RZ ;  /* 0x4182bed502057824 */ /* 0x000fe400078e02ff */
[----:B------:R-:W-:Y:S02]  /*0110*/  IMAD R4, R3, -0x658354e5, RZ ;  /* 0x9a7cab1b03047824 */ /* 0x000fe400078e02ff */
[C---:B------:R-:W-:Y:S01]  /*0120*/  VIADD R6, R5.reuse, 0x75bcd15 ;  /* 0x075bcd1505067836 */ /* 0x040fe20000000000 */
[C---:B------:R-:W-:Y:S01]  /*0130*/  LOP3.LUT R2, R5.reuse, 0x159a55e5, RZ, 0x3c, !PT ;  /* 0x159a55e505027812 */ /* 0x040fe200078e3cff */
[C---:B------:R-:W-:Y:S01]  /*0140*/  VIADD R3, R4.reuse, 0x1f123bb5 ;  /* 0x1f123bb504037836 */ /* 0x040fe20000000000 */
[----:B------:R-:W-:Y:S01]  /*0150*/  LOP3.LUT R4, R4, 0x5491333, RZ, 0x3c, !PT ;  /* 0x0549133304047812 */ /* 0x000fe200078e3cff */
[----:B------:R-:W-:Y:S01]  /*0160*/  VIADD R5, R5, 0x583f19 ;  /* 0x00583f1905057836 */ /* 0x000fe20000000000 */
[----:B------:R0:W-:Y:S04]  /*0170*/  STL [R1+0x4], R6 ;  /* 0x0000040601007387 */ /* 0x0001e80000100800 */
[----:B------:R0:W-:Y:S04]  /*0180*/  STL.64 [R1+0x8], R2 ;  /* 0x0000080201007387 */ /* 0x0001e80000100a00 */
[----:B------:R0:W-:Y:S01]  /*0190*/  STL.64 [R1+0x10], R4 ;  /* 0x0000100401007387 */ /* 0x0001e20000100a00 */
[----:B------:R-:W-:Y:S05]  /*01a0*/  @!P0 BRA `(.L_x_6) ;  /* 0x0000002400488947 */ /* 0x000fea0003800000 */
[--C-:B------:R-:W-:Y:S01]  /*01b0*/  SHF.R.S32.HI R15, RZ, 0x1f, R0.reuse ;  /* 0x0000001fff0f7819 */ /* 0x100fe20000011400 */
[----:B------:R-:W-:Y:S02]  /*01c0*/  IMAD.MOV.U32 R14, RZ, RZ, R0 ;  /* 0x000000ffff0e7224 */ /* 0x000fe400078e0000 */
[----:B------:R-:W-:-:S07]  /*01d0*/  IMAD.MOV.U32 R10, RZ, RZ, RZ ;  /* 0x000000ffff0a7224 */ /* 0x000fce00078e00ff */
.L_x_15:
[----:B------:R-:W-:Y:S01]  /*01e0*/  LOP3.LUT R7, R14, 0x3, RZ, 0xc0, !PT ;  /* 0x000000030e077812 */ /* 0x000fe200078ec0ff */
[----:B------:R-:W-:Y:S03]  /*01f0*/  BSSY.RECONVERGENT B1, `(.L_x_7) ;  /* 0x0000247000017945 */ /* 0x000fe60003800200 */
[----:B------:R-:W-:-:S04]  /*0200*/  ISETP.NE.U32.AND P0, PT, R7, RZ, PT ;  /* 0x000000ff0700720c */ /* 0x000fc80003f05070 */
[----:B------:R-:W-:-:S13]  /*0210*/  ISETP.NE.AND.EX P0, PT, RZ, RZ, PT, P0 ;  /* 0x000000ffff00720c */ /* 0x000fda0003f05300 */
[----:B--2---:R-:W-:Y:S05]  /*0220*/  @!P0 BRA `(.L_x_8) ;  /* 0x00000024000c8947 */ /* 0x004fea0003800000 */
[----:B------:R-:W2:Y:S01]  /*0230*/  LDC.64 R8, c[0x4][0x8] ;  /* 0x01000200ff087b82 */ /* 0x000ea20000000a00 */
[----:B0-----:R-:W-:Y:S01]  /*0240*/  IMAD.MOV.U32 R6, RZ, RZ, RZ ;  /* 0x000000ffff067224 */ /* 0x001fe200078e00ff */
[----:B------:R-:W-:Y:S01]  /*0250*/  CS2R R4, SRZ ;  /* 0x0000000000047805 */ /* 0x000fe2000001ff00 */
[----:B------:R-:W-:Y:S01]  /*0260*/  IMAD.MOV.U32 R16, RZ, RZ, RZ ;  /* 0x000000ffff107224 */ /* 0x000fe200078e00ff */
[----:B------:R-:W-:Y:S01]  /*0270*/  CS2R R2, SRZ ;  /* 0x0000000000027805 */ /* 0x000fe2000001ff00 */
[----:B--2---:R-:W-:-:S07]  /*0280*/  IMAD.WIDE.U32 R8, R10, 0xc80, R8 ;  /* 0x00000c800a087825 */ /* 0x004fce00078e0008 */
.L_x_10:
[----:B------:R-:W-:-:S06]  /*0290*/  IMAD R7, R16, 0x4, R1 ;  /* 0x0000000410077824 */ /* 0x000fcc00078e0201 */
[----:B------:R-:W5:Y:S01]  /*02a0*/  LDL R7, [R7+0x4] ;  /* 0x0000040007077983 */ /* 0x000f620000100800 */
[----:B------:R-:W-:-:S05]  /*02b0*/  UMOV UR4, URZ ;  /* 0x000000ff00047c82 */ /* 0x000fca0008000000 */
.L_x_9:
[----:B-----5:R-:W-:Y:S01]  /*02c0*/  SHF.R.U32.HI R20, RZ, UR4, R7 ;  /* 0x00000004ff147c19 */ /* 0x020fe20008011607 */
[----:B------:R-:W-:-:S03]  /*02d0*/  IMAD.SHL.U32 R12, R16, 0x20, RZ ;  /* 0x00000020100c7824 */ /* 0x000fc600078e00ff */
[----:B------:R-:W-:Y:S01]  /*02e0*/  LOP3.LUT R13, R20, 0x1, RZ, 0xc0, !PT ;  /* 0x00000001140d7812 */ /* 0x000fe200078ec0ff */
[----:B------:R-:W-:-:S03]  /*02f0*/  VIADD R12, R12, UR4 ;  /* 0x000000040c0c7c36 */ /* 0x000fc60008000000 */
[----:B------:R-:W-:Y:S01]  /*0300*/  ISETP.NE.U32.AND P0, PT, R13, 0x1, PT ;  /* 0x000000010d00780c */ /* 0x000fe20003f05070 */
[----:B------:R-:W-:-:S03]  /*0310*/  IMAD R13, R12, 0x5, RZ ;  /* 0x000000050c0d7824 */ /* 0x000fc600078e02ff */
[----:B------:R-:W-:Y:S01]  /*0320*/  R2P PR, R20, 0x7e ;  /* 0x0000007e14007804 */ /* 0x000fe20000000000 */
[----:B------:R-:W-:-:S08]  /*0330*/  IMAD.WIDE.U32 R12, R13, 0x4, R8 ;  /* 0x000000040d0c7825 */ /* 0x000fd000078e0008 */
[----:B-1----:R-:W2:Y:S04]  /*0340*/  @!P0 LDG.E R17, desc[UR6][R12.64] ;  /* 0x000000060c118981 */ /* 0x002ea8000c1e1900 */
[----:B------:R-:W3:Y:S04]  /*0350*/  @P1 LDG.E R19, desc[UR6][R12.64+0x14] ;  /* 0x000014060c131981 */ /* 0x000ee8000c1e1900 */
[----:B------:R-:W4:Y:S04]  /*0360*/  @!P0 LDG.E R18, desc[UR6][R12.64+0x10] ;  /* 0x000010060c128981 */ /* 0x000f28000c1e1900 */
[----:B------:R-:W4:Y:S04]  /*0370*/  @P2 LDG.E R21, desc[UR6][R12.64+0x28] ;  /* 0x000028060c152981 */ /* 0x000f28000c1e1900 */
[----:B------:R-:W4:Y:S04]  /*0380*/  @P1 LDG.E R22, desc[UR6][R12.64+0x24] ;  /* 0x000024060c161981 */ /* 0x000f28000c1e1900 */
[----:B------:R-:W4:Y:S04]  /*0390*/  @P3 LDG.E R23, desc[UR6][R12.64+0x3c] ;  /* 0x00003c060c173981 */ /* 0x000f28000c1e1900 */
[----:B------:R-:W4:Y:S04]  /*03a0*/  @P2 LDG.E R24, desc[UR6][R12.64+0x38] ;  /* 0x000038060c182981 */ /* 0x000f28000c1e1900 */
[----:B------:R-:W4:Y:S04]  /*03b0*/  @P4 LDG.E R25, desc[UR6][R12.64+0x50] ;  /* 0x000050060c194981 */ /* 0x000f28000c1e1900 */
[----:B------:R-:W4:Y:S01]  /*03c0*/  @P5 LDG.E R27, desc[UR6][R12.64+0x64] ;  /* 0x000064060c1b5981 */ /* 0x000f22000c1e1900 */
[----:B--2---:R-:W-:-:S03]  /*03d0*/  @!P0 LOP3.LUT R6, R6, R17, RZ, 0x3c, !PT ;  /* 0x0000001106068212 */ /* 0x004fc600078e3cff */
[----:B------:R-:W2:Y:S01]  /*03e0*/  @!P0 LDG.E R17, desc[UR6][R12.64+0x4] ;  /* 0x000004060c118981 */ /* 0x000ea2000c1e1900 */
[----:B---3--:R-:W-:-:S03]  /*03f0*/  @P1 LOP3.LUT R6, R6, R19, RZ, 0x3c, !PT ;  /* 0x0000001306061212 */ /* 0x008fc600078e3cff */
[----:B------:R-:W3:Y:S01]  /*0400*/  @!P0 LDG.E R19, desc[UR6][R12.64+0xc] ;  /* 0x00000c060c138981 */ /* 0x000ee2000c1e1900 */
[----:B----4-:R-:W-:-:S03]  /*0410*/  @!P0 LOP3.LUT R5, R5, R18, RZ, 0x3c, !PT ;  /* 0x0000001205058212 */ /* 0x010fc600078e3cff */
[----:B------:R-:W4:Y:S01]  /*0420*/  @!P0 LDG.E R18, desc[UR6][R12.64+0x8] ;  /* 0x000008060c128981 */ /* 0x000f22000c1e1900 */
[----:B------:R-:W-:-:S03]  /*0430*/  @P2 LOP3.LUT R6, R6, R21, RZ, 0x3c, !PT ;  /* 0x0000001506062212 */ /* 0x000fc600078e3cff */
[----:B------:R-:W4:Y:S01]  /*0440*/  @P1 LDG.E R21, desc[UR6][R12.64+0x18] ;  /* 0x000018060c151981 */ /* 0x000f22000c1e1900 */
[----:B------:R-:W-:-:S03]  /*0450*/  @P1 LOP3.LUT R5, R5, R22, RZ, 0x3c, !PT ;  /* 0x0000001605051212 */ /* 0x000fc600078e3cff */
[----:B------:R-:W4:Y:S01]  /*0460*/  @P1 LDG.E R22, desc[UR6][R12.64+0x1c] ;  /* 0x00001c060c161981 */ /* 0x000f22000c1e1900 */
[----:B------:R-:W-:-:S03]  /*0470*/  @P3 LOP3.LUT R6, R6, R23, RZ, 0x3c, !PT ;  /* 0x0000001706063212 */ /* 0x000fc600078e3cff */
[----:B------:R-:W4:Y:S01]  /*0480*/  @P1 LDG.E R23, desc[UR6][R12.64+0x20] ;  /* 0x000020060c171981 */ /* 0x000f22000c1e1900 */
[----:B------:R-:W-:-:S03]  /*0490*/  @P2 LOP3.LUT R5, R5, R24, RZ, 0x3c, !PT ;  /* 0x0000001805052212 */ /* 0x000fc600078e3cff */
[----:B------:R-:W4:Y:S01]  /*04a0*/  @P3 LDG.E R24, desc[UR6][R12.64+0x4c] ;  /* 0x00004c060c183981 */ /* 0x000f22000c1e1900 */
[----:B--2---:R-:W-:-:S03]  /*04b0*/  @!P0 LOP3.LUT R2, R2, R17, RZ, 0x3c, !PT ;  /* 0x0000001102028212 */ /* 0x004fc600078e3cff */
[----:B------:R-:W2:Y:S01]  /*04c0*/  @P2 LDG.E R17, desc[UR6][R12.64+0x2c] ;  /* 0x00002c060c112981 */ /* 0x000ea2000c1e1900 */
[----:B---3--:R-:W-:-:S03]  /*04d0*/  @!P0 LOP3.LUT R4, R4, R19, RZ, 0x3c, !PT ;  /* 0x0000001304048212 */ /* 0x008fc600078e3cff */
[----:B------:R-:W3:Y:S01]  /*04e0*/  @P2 LDG.E R19, desc[UR6][R12.64+0x34] ;  /* 0x000034060c132981 */ /* 0x000ee2000c1e1900 */
[----:B----4-:R-:W-:-:S03]  /*04f0*/  @!P0 LOP3.LUT R3, R3, R18, RZ, 0x3c, !PT ;  /* 0x0000001203038212 */ /* 0x010fc600078e3cff */
[----:B------:R-:W4:Y:S01]  /*0500*/  @P2 LDG.E R18, desc[UR6][R12.64+0x30] ;  /* 0x000030060c122981 */ /* 0x000f22000c1e1900 */
        /* <DEDUP_REMOVED lines=10> */
[----:B--2---:R-:W-:-:S03]  /*05b0*/  @P2 LOP3.LUT R2, R2, R17, RZ, 0x3c, !PT ;  /* 0x0000001102022212 */ /* 0x004fc600078e3cff */
[----:B------:R-:W2:Y:S01]  /*05c0*/  @P4 LDG.E R17, desc[UR6][R12.64+0x54] ;  /* 0x000054060c114981 */ /* 0x000ea2000c1e1900 */
[----:B---3--:R-:W-:-:S03]  /*05d0*/  @P2 LOP3.LUT R4, R4, R19, RZ, 0x3c, !PT ;  /* 0x0000001304042212 */ /* 0x008fc600078e3cff */
[----:B------:R-:W3:Y:S01]  /*05e0*/  @P4 LDG.E R19, desc[UR6][R12.64+0x5c] ;  /* 0x00005c060c134981 */ /* 0x000ee2000c1e1900 */
[----:B----4-:R-:W-:-:S03]  /*05f0*/  @P2 LOP3.LUT R3, R3, R18, RZ, 0x3c, !PT ;  /* 0x0000001203032212 */ /* 0x010fc600078e3cff */
        /* <DEDUP_REMOVED lines=9> */
[----:B------:R-:W-:Y:S02]  /*0690*/  LOP3.LUT P0, RZ, R20, 0x80, RZ, 0xc0, !PT ;  /* 0x0000008014ff7812 */ /* 0x000fe4000780c0ff */
[----:B------:R-:W-:-:S04]  /*06a0*/  @P5 LOP3.LUT R6, R6, R27, RZ, 0x3c, !PT ;  /* 0x0000001b06065212 */ /* 0x000fc800078e3cff */
[----:B------:R-:W-:-:S07]  /*06b0*/  @P6 LOP3.LUT R6, R6, R25, RZ, 0x3c, !PT ;  /* 0x0000001906066212 */ /* 0x000fce00078e3cff */
[----:B------:R-:W4:Y:S04]  /*06c0*/  @P0 LDG.E R25, desc[UR6][R12.64+0x8c] ;  /* 0x00008c060c190981 */ /* 0x000f28000c1e1900 */
        /* <DEDUP_REMOVED lines=15> */
[----:B------:R-:W-:Y:S02]  /*07c0*/  @P0 LOP3.LUT R6, R6, R25, RZ, 0x3c, !PT ;  /* 0x0000001906060212 */ /* 0x000fe400078e3cff */
[----:B--2---:R-:W-:Y:S02]  /*07d0*/  @P6 LOP3.LUT R2, R2, R17, RZ, 0x3c, !PT ;  /* 0x0000001102026212 */ /* 0x004fe400078e3cff */
[----:B---3--:R-:W-:Y:S02]  /*07e0*/  @P6 LOP3.LUT R4, R4, R19, RZ, 0x3c, !PT ;  /* 0x0000001304046212 */ /* 0x008fe400078e3cff */
[----:B----4-:R-:W-:Y:S02]  /*07f0*/  @P6 LOP3.LUT R3, R3, R18, RZ, 0x3c, !PT ;  /* 0x0000001203036212 */ /* 0x010fe400078e3cff */
[----:B------:R-:W-:Y:S02]  /*0800*/  @P0 LOP3.LUT R2, R2, R21, RZ, 0x3c, !PT ;  /* 0x0000001502020212 */ /* 0x000fe400078e3cff */
[----:B------:R-:W-:-:S02]  /*0810*/  @P6 LOP3.LUT R5, R5, R22, RZ, 0x3c, !PT ;  /* 0x0000001605056212 */ /* 0x000fc400078e3cff */
[----:B------:R-:W-:Y:S02]  /*0820*/  @P0 LOP3.LUT R4, R4, R23, RZ, 0x3c, !PT ;  /* 0x0000001704040212 */ /* 0x000fe400078e3cff */
[----:B------:R-:W-:Y:S02]  /*0830*/  @P0 LOP3.LUT R5, R5, R26, RZ, 0x3c, !PT ;  /* 0x0000001a05050212 */ /* 0x000fe400078e3cff */
[----:B------:R-:W-:Y:S02]  /*0840*/  @P0 LOP3.LUT R3, R3, R24, RZ, 0x3c, !PT ;  /* 0x0000001803030212 */ /* 0x000fe400078e3cff */
[----:B------:R-:W-:-:S13]  /*0850*/  R2P PR, R20.B1, 0x7f ;  /* 0x0000007f14007804 */ /* 0x000fda0000001000 */
[----:B------:R-:W2:Y:S04]  /*0860*/  @P0 LDG.E R17, desc[UR6][R12.64+0xa0] ;  /* 0x0000a0060c110981 */ /* 0x000ea8000c1e1900 */
[----:B------:R-:W3:Y:S04]  /*0870*/  @P1 LDG.E R19, desc[UR6][R12.64+0xb4] ;  /* 0x0000b4060c131981 */ /* 0x000ee8000c1e1900 */
[----:B------:R-:W4:Y:S04]  /*0880*/  @P0 LDG.E R22, desc[UR6][R12.64+0xa8] ;  /* 0x0000a8060c160981 */ /* 0x000f28000c1e1900 */
[----:B------:R-:W4:Y:S04]  /*0890*/  @P0 LDG.E R21, desc[UR6][R12.64+0xac] ;  /* 0x0000ac060c150981 */ /* 0x000f28000c1e1900 */
[----:B------:R-:W4:Y:S04]  /*08a0*/  @P0 LDG.E R24, desc[UR6][R12.64+0xb0] ;  /* 0x0000b0060c180981 */ /* 0x000f28000c1e1900 */
[----:B------:R-:W4:Y:S04]  /*08b0*/  @P2 LDG.E R23, desc[UR6][R12.64+0xc8] ;  /* 0x0000c8060c172981 */ /* 0x000f28000c1e1900 */
[----:B------:R-:W4:Y:S04]  /*08c0*/  @P3 LDG.E R25, desc[UR6][R12.64+0xdc] ;  /* 0x0000dc060c193981 */ /* 0x000f28000c1e1900 */
[----:B------:R-:W4:Y:S04]  /*08d0*/  @P1 LDG.E R18, desc[UR6][R12.64+0xbc] ;  /* 0x0000bc060c121981 */ /* 0x000f28000c1e1900 */
        /* <DEDUP_REMOVED lines=18> */
[----:B---3--:R-:W-:Y:S02]  /*0a00*/  @P0 LOP3.LUT R2, R2, R19, RZ, 0x3c, !PT ;  /* 0x0000001302020212 */ /* 0x008fe400078e3cff */
[----:B------:R-:W-:Y:S01]  /*0a10*/  LOP3.LUT P0, RZ, R20, 0x8000, RZ, 0xc0, !PT ;  /* 0x0000800014ff7812 */ /* 0x000fe2000780c0ff */
[----:B------:R-:W3:Y:S01]  /*0a20*/  @P1 LDG.E R19, desc[UR6][R12.64+0xc0] ;  /* 0x0000c0060c131981 */ /* 0x000ee2000c1e1900 */
[----:B--2---:R-:W-:-:S03]  /*0a30*/  @P1 LOP3.LUT R2, R2, R17, RZ, 0x3c, !PT ;  /* 0x0000001102021212 */ /* 0x004fc600078e3cff */
[----:B------:R-:W2:Y:S04]  /*0a40*/  @P1 LDG.E R20, desc[UR6][R12.64+0xc4] ;  /* 0x0000c4060c141981 */ /* 0x000ea8000c1e1900 */
[----:B------:R-:W2:Y:S01]  /*0a50*/  @P3 LDG.E R17, desc[UR6][R12.64+0xe0] ;  /* 0x0000e0060c113981 */ /* 0x000ea2000c1e1900 */
[----:B------:R-:W-:Y:S02]  /*0a60*/  @P4 LOP3.LUT R6, R6, R27, RZ, 0x3c, !PT ;  /* 0x0000001b06064212 */ /* 0x000fe400078e3cff */
[----:B----4-:R-:W-:Y:S01]  /*0a70*/  @P2 LOP3.LUT R2, R2, R21, RZ, 0x3c, !PT ;  /* 0x0000001502022212 */ /* 0x010fe200078e3cff */
[----:B------:R-:W4:Y:S01]  /*0a80*/  @P0 LDG.E R26, desc[UR6][R12.64+0x13c] ;  /* 0x00013c060c1a0981 */ /* 0x000f22000c1e1900 */
[----:B------:R-:W-:-:S03]  /*0a90*/  @P5 LOP3.LUT R6, R6, R29, RZ, 0x3c, !PT ;  /* 0x0000001d06065212 */ /* 0x000fc600078e3cff */
[----:B------:R-:W4:Y:S01]  /*0aa0*/  @P4 LDG.E R21, desc[UR6][R12.64+0xf4] ;  /* 0x0000f4060c154981 */ /* 0x000f22000c1e1900 */
[----:B------:R-:W-:-:S03]  /*0ab0*/  @P2 LOP3.LUT R3, R3, R22, RZ, 0x3c, !PT ;  /* 0x0000001603032212 */ /* 0x000fc600078e3cff */
[----:B------:R-:W4:Y:S01]  /*0ac0*/  @P4 LDG.E R22, desc[UR6][R12.64+0xf8] ;  /* 0x0000f8060c164981 */ /* 0x000f22000c1e1900 */
[----:B------:R-:W-:Y:S02]  /*0ad0*/  @P6 LOP3.LUT R6, R6, R25, RZ, 0x3c, !PT ;  /* 0x0000001906066212 */ /* 0x000fe400078e3cff */
[----:B------:R-:W-:Y:S01]  /*0ae0*/  @P3 LOP3.LUT R3, R3, R18, RZ, 0x3c, !PT ;  /* 0x0000001203033212 */ /* 0x000fe200078e3cff */
[----:B------:R-:W4:Y:S04]  /*0af0*/  @P0 LDG.E R25, desc[UR6][R12.64+0x12c] ;  /* 0x00012c060c190981 */ /* 0x000f28000c1e1900 */
[----:B------:R-:W4:Y:S01]  /*0b00*/  @P5 LDG.E R18, desc[UR6][R12.64+0x10c] ;  /* 0x00010c060c125981 */ /* 0x000f22000c1e1900 */
[----:B---3--:R-:W-:-:S03]  /*0b10*/  @P1 LOP3.LUT R4, R4, R19, RZ, 0x3c, !PT ;  /* 0x0000001304041212 */ /* 0x008fc600078e3cff */
[----:B------:R-:W3:Y:S01]  /*0b20*/  @P3 LDG.E R19, desc[UR6][R12.64+0xe8] ;  /* 0x0000e8060c133981 */ /* 0x000ee2000c1e1900 */
[----:B--2---:R-:W-:-:S03]  /*0b30*/  @P1 LOP3.LUT R5, R5, R20, RZ, 0x3c, !PT ;  /* 0x0000001405051212 */ /* 0x004fc600078e3cff */
[----:B------:R-:W2:Y:S01]  /*0b40*/  @P3 LDG.E R20, desc[UR6][R12.64+0xec] ;  /* 0x0000ec060c143981 */ /* 0x000ea2000c1e1900 */
[----:B------:R-:W-:Y:S02]  /*0b50*/  @P2 LOP3.LUT R5, R5, R24, RZ, 0x3c, !PT ;  /* 0x0000001805052212 */ /* 0x000fe400078e3cff */
[----:B------:R-:W-:Y:S01]  /*0b60*/  @P3 LOP3.LUT R2, R2, R17, RZ, 0x3c, !PT ;  /* 0x0000001102023212 */ /* 0x000fe200078e3cff */
[----:B------:R-:W2:Y:S01]  /*0b70*/  @P4 LDG.E R24, desc[UR6][R12.64+0x100] ;  /* 0x000100060c184981 */ /* 0x000ea2000c1e1900 */
[----:B------:R-:W-:-:S03]  /*0b80*/  @P2 LOP3.LUT R4, R4, R23, RZ, 0x3c, !PT ;  /* 0x0000001704042212 */ /* 0x000fc600078e3cff */
[----:B------:R-:W2:Y:S04]  /*0b90*/  @P5 LDG.E R17, desc[UR6][R12.64+0x108] ;  /* 0x000108060c115981 */ /* 0x000ea8000c1e1900 */
[----:B------:R-:W2:Y:S01]  /*0ba0*/  @P4 LDG.E R23, desc[UR6][R12.64+0xfc] ;  /* 0x0000fc060c174981 */ /* 0x000ea2000c1e1900 */
[----:B----4-:R-:W-:Y:S02]  /*0bb0*/  @P4 LOP3.LUT R2, R2, R21, RZ, 0x3c, !PT ;  /* 0x0000001502024212 */ /* 0x010fe400078e3cff */
[----:B------:R-:W-:Y:S01]  /*0bc0*/  @P4 LOP3.LUT R3, R3, R22, RZ, 0x3c, !PT ;  /* 0x0000001603034212 */ /* 0x000fe200078e3cff */
[----:B------:R-:W4:Y:S01]  /*0bd0*/  @P6 LDG.E R21, desc[UR6][R12.64+0x11c] ;  /* 0x00011c060c156981 */ /* 0x000f22000c1e1900 */
[----:B------:R-:W-:-:S03]  /*0be0*/  @P0 LOP3.LUT R6, R6, R25, RZ, 0x3c, !PT ;  /* 0x0000001906060212 */ /* 0x000fc600078e3cff */
[----:B------:R-:W4:Y:S01]  /*0bf0*/  @P6 LDG.E R22, desc[UR6][R12.64+0x120] ;  /* 0x000120060c166981 */ /* 0x000f22000c1e1900 */
[----:B------:R-:W-:-:S03]  /*0c00*/  @P5 LOP3.LUT R3, R3, R18, RZ, 0x3c, !PT ;  /* 0x0000001203035212 */ /* 0x000fc600078e3cff */
[----:B------:R-:W4:Y:S04]  /*0c10*/  @P0 LDG.E R18, desc[UR6][R12.64+0x134] ;  /* 0x000134060c120981 */ /* 0x000f28000c1e1900 */
[----:B------:R-:W4:Y:S01]  /*0c20*/  @P0 LDG.E R25, desc[UR6][R12.64+0x138] ;  /* 0x000138060c190981 */ /* 0x000f22000c1e1900 */
[----:B---3--:R-:W-:-:S03]  /*0c30*/  @P3 LOP3.LUT R4, R4, R19, RZ, 0x3c, !PT ;  /* 0x0000001304043212 */ /* 0x008fc600078e3cff */
[----:B------:R-:W3:Y:S01]  /*0c40*/  @P5 LDG.E R19, desc[UR6][R12.64+0x110] ;  /* 0x000110060c135981 */ /* 0x000ee2000c1e1900 */
[----:B--2---:R-:W-:-:S03]  /*0c50*/  @P3 LOP3.LUT R5, R5, R20, RZ, 0x3c, !PT ;  /* 0x0000001405053212 */ /* 0x004fc600078e3cff */
[----:B------:R-:W2:Y:S01]  /*0c60*/  @P5 LDG.E R20, desc[UR6][R12.64+0x114] ;  /* 0x000114060c145981 */ /* 0x000ea2000c1e1900 */
[----:B------:R-:W-:-:S03]  /*0c70*/  @P4 LOP3.LUT R5, R5, R24, RZ, 0x3c, !PT ;  /* 0x0000001805054212 */ /* 0x000fc600078e3cff */
[----:B------:R-:W2:Y:S01]  /*0c80*/  @P6 LDG.E R24, desc[UR6][R12.64+0x128] ;  /* 0x000128060c186981 */ /* 0x000ea2000c1e1900 */
[----:B------:R-:W-:-:S03]  /*0c90*/  @P5 LOP3.LUT R2, R2, R17, RZ, 0x3c, !PT ;  /* 0x0000001102025212 */ /* 0x000fc600078e3cff */
[----:B------:R-:W2:Y:S01]  /*0ca0*/  @P6 LDG.E R17, desc[UR6][R12.64+0x124] ;  /* 0x000124060c116981 */ /* 0x000ea2000c1e1900 */
[----:B------:R-:W-:-:S03]  /*0cb0*/  @P4 LOP3.LUT R4, R4, R23, RZ, 0x3c, !PT ;  /* 0x0000001704044212 */ /* 0x000fc600078e3cff */
[----:B------:R-:W2:Y:S01]  /*0cc0*/  @P0 LDG.E R23, desc[UR6][R12.64+0x130] ;  /* 0x000130060c170981 */ /* 0x000ea2000c1e1900 */
[----:B------:R-:W-:-:S04]  /*0cd0*/  UIADD3 UR4, UPT, UPT, UR4, 0x10, URZ ;  /* 0x0000001004047890 */ /* 0x000fc8000fffe0ff */
[----:B------:R-:W-:Y:S01]  /*0ce0*/  UISETP.NE.AND UP0, UPT, UR4, 0x20, UPT ;  /* 0x000000200400788c */ /* 0x000fe2000bf05270 */
[----:B----4-:R-:W-:Y:S02]  /*0cf0*/  @P6 LOP3.LUT R2, R2, R21, RZ, 0x3c, !PT ;  /* 0x0000001502026212 */ /* 0x010fe400078e3cff */
[----:B------:R-:W-:-:S04]  /*0d00*/  @P6 LOP3.LUT R3, R3, R22, RZ, 0x3c, !PT ;  /* 0x0000001603036212 */ /* 0x000fc800078e3cff */
[----:B------:R-:W-:Y:S02]  /*0d10*/  @P0 LOP3.LUT R3, R3, R18, RZ, 0x3c, !PT ;  /* 0x0000001203030212 */ /* 0x000fe400078e3cff */
[----:B---3--:R-:W-:Y:S02]  /*0d20*/  @P5 LOP3.LUT R4, R4, R19, RZ, 0x3c, !PT ;  /* 0x0000001304045212 */ /* 0x008fe400078e3cff */
[----:B--2---:R-:W-:-:S04]  /*0d30*/  @P5 LOP3.LUT R5, R5, R20, RZ, 0x3c, !PT ;  /* 0x0000001405055212 */ /* 0x004fc800078e3cff */
[----:B------:R-:W-:Y:S02]  /*0d40*/  @P6 LOP3.LUT R5, R5, R24, RZ, 0x3c, !PT ;  /* 0x0000001805056212 */ /* 0x000fe400078e3cff */
[----:B------:R-:W-:Y:S02]  /*0d50*/  @P6 LOP3.LUT R4, R4, R17, RZ, 0x3c, !PT ;  /* 0x0000001104046212 */ /* 0x000fe400078e3cff */
[----:B------:R-:W-:Y:S02]  /*0d60*/  @P0 LOP3.LUT R5, R5, R26, RZ, 0x3c, !PT ;  /* 0x0000001a05050212 */ /* 0x000fe400078e3cff */
[----:B------:R-:W-:Y:S02]  /*0d70*/  @P0 LOP3.LUT R2, R2, R23, RZ, 0x3c, !PT ;  /* 0x0000001702020212 */ /* 0x000fe400078e3cff */
[----:B------:R-:W-:Y:S01]  /*0d80*/  @P0 LOP3.LUT R4, R4, R25, RZ, 0x3c, !PT ;  /* 0x0000001904040212 */ /* 0x000fe200078e3cff */
[----:B------:R-:W-:Y:S06]  /*0d90*/  BRA.U UP0, `(.L_x_9) ;  /* 0xfffffff500487547 */ /* 0x000fec000b83ffff */
[----:B------:R-:W-:-:S05]  /*0da0*/  VIADD R16, R16, 0x1 ;  /* 0x0000000110107836 */ /* 0x000fca0000000000 */
[----:B------:R-:W-:-:S13]  /*0db0*/  ISETP.NE.AND P0, PT, R16, 0x5, PT ;  /* 0x000000051000780c */ /* 0x000fda0003f05270 */
[----:B------:R-:W-:Y:S05]  /*0dc0*/  @P0 BRA `(.L_x_10) ;  /* 0xfffffff400300947 */ /* 0x000fea000383ffff */
[----:B------:R-:W-:Y:S01]  /*0dd0*/  LOP3.LUT R7, R14, 0x3, RZ, 0xc0, !PT ;  /* 0x000000030e077812 */ /* 0x000fe200078ec0ff */
[----:B------:R2:W-:Y:S03]  /*0de0*/  STL [R1+0x4], R6 ;  /* 0x0000040601007387 */ /* 0x0005e60000100800 */
[----:B------:R-:W-:Y:S01]  /*0df0*/  ISETP.NE.U32.AND P0, PT, R7, 0x1, PT ;  /* 0x000000010700780c */ /* 0x000fe20003f05070 */
[----:B------:R2:W-:Y:S03]  /*0e00*/  STL.64 [R1+0x8], R2 ;  /* 0x0000080201007387 */ /* 0x0005e60000100a00 */
[----:B------:R-:W-:Y:S01]  /*0e10*/  ISETP.NE.AND.EX P0, PT, RZ, RZ, PT, P0 ;  /* 0x000000ffff00720c */ /* 0x000fe20003f05300 */
[----:B------:R2:W-:-:S12]  /*0e20*/  STL.64 [R1+0x10], R4 ;  /* 0x0000100401007387 */ /* 0x0005d80000100a00 */
[----:B--2---:R-:W-:Y:S05]  /*0e30*/  @!P0 BRA `(.L_x_8) ;  /* 0x0000001800088947 */ /* 0x004fea0003800000 */
[----:B------:R-:W-:Y:S01]  /*0e40*/  UMOV UR4, URZ ;  /* 0x000000ff00047c82 */ /* 0x000fe20008000000 */
[----:B------:R-:W-:Y:S01]  /*0e50*/  UMOV UR5, URZ ;  /* 0x000000ff00057c82 */ /* 0x000fe20008000000 */
[----:B------:R-:W-:Y:S02]  /*0e60*/  IMAD.MOV.U32 R6, RZ, RZ, RZ ;  /* 0x000000ffff067224 */ /* 0x000fe400078e00ff */
[----:B------:R-:W-:Y:S02]  /*0e70*/  IMAD.MOV.U32 R16, RZ, RZ, RZ ;  /* 0x000000ffff107224 */ /* 0x000fe400078e00ff */
[----:B------:R-:W-:Y:S02]  /*0e80*/  IMAD.U32 R5, RZ, RZ, UR4 ;  /* 0x00000004ff057e24 */ /* 0x000fe4000f8e00ff */
[----:B------:R-:W-:Y:S02]  /*0e90*/  IMAD.U32 R4, RZ, RZ, UR5 ;  /* 0x00000005ff047e24 */ /* 0x000fe4000f8e00ff */
[----:B------:R-:W-:-:S02]  /*0ea0*/  IMAD.U32 R3, RZ, RZ, UR4 ;  /* 0x00000004ff037e24 */ /* 0x000fc4000f8e00ff */
[----:B------:R-:W-:-:S07]  /*0eb0*/  IMAD.U32 R2, RZ, RZ, UR5 ;  /* 0x00000005ff027e24 */ /* 0x000fce000f8e00ff */
.L_x_12:
[----:B------:R-:W-:-:S06]  /*0ec0*/  IMAD R7, R16, 0x4, R1 ;  /* 0x0000000410077824 */ /* 0x000fcc00078e0201 */
[----:B------:R-:W5:Y:S01]  /*0ed0*/  LDL R7, [R7+0x4] ;  /* 0x0000040007077983 */ /* 0x000f620000100800 */
[----:B------:R-:W-:-:S05]  /*0ee0*/  UMOV UR4, URZ ;  /* 0x000000ff00047c82 */ /* 0x000fca0008000000 */
.L_x_11:
        /* <DEDUP_REMOVED lines=8> */
[----:B------:R-:W2:Y:S04]  /*0f70*/  @!P0 LDG.E R17, desc[UR6][R12.64] ;  /* 0x000000060c118981 */ /* 0x000ea8000c1e1900 */
        /* <DEDUP_REMOVED lines=174> */
[----:B--2---:R-:W-:Y:S05]  /*1a60*/  @P0 BRA `(.L_x_8) ;  /* 0x0000000800fc0947 */ /* 0x004fea0003800000 */
        /* <DEDUP_REMOVED lines=8> */
.L_x_14:
[----:B------:R-:W-:-:S06]  /*1af0*/  IMAD R7, R16, 0x4, R1 ;  /* 0x0000000410077824 */ /* 0x000fcc00078e0201 */
[----:B------:R-:W5:Y:S01]  /*1b00*/  LDL R7, [R7+0x4] ;  /* 0x0000040007077983 */ /* 0x000f620000100800 */
[----:B------:R-:W-:-:S05]  /*1b10*/  UMOV UR4, URZ ;  /* 0x000000ff00047c82 */ /* 0x000fca0008000000 */
.L_x_13:
        /* <DEDUP_REMOVED lines=177> */
[----:B------:R2:W-:Y:S04]  /*2630*/  STL [R1+0x4], R6 ;  /* 0x0000040601007387 */ /* 0x0005e80000100800 */
[----:B------:R2:W-:Y:S04]  /*2640*/  STL.64 [R1+0x8], R2 ;  /* 0x0000080201007387 */ /* 0x0005e80000100a00 */
[----:B------:R2:W-:Y:S02]  /*2650*/  STL.64 [R1+0x10], R4 ;  /* 0x0000100401007387 */ /* 0x0005e40000100a00 */
.L_x_8:
[----:B-1----:R-:W-:Y:S05]  /*2660*/  BSYNC.RECONVERGENT B1 ;  /* 0x0000000000017941 */ /* 0x002fea0003800200 */
.L_x_7:
[----:B------:R-:W-:Y:S01]  /*2670*/  ISETP.GT.U32.AND P0, PT, R14, 0x3, PT ;  /* 0x000000030e00780c */ /* 0x000fe20003f04070 */
[----:B------:R-:W-:Y:S01]  /*2680*/  VIADD R10, R10, 0x1 ;  /* 0x000000010a0a7836 */ /* 0x000fe20000000000 */
[--C-:B------:R-:W-:Y:S02]  /*2690*/  SHF.R.U64 R14, R14, 0x2, R15.reuse ;  /* 0x000000020e0e7819 */ /* 0x100fe4000000120f */
[----:B------:R-:W-:Y:S02]  /*26a0*/  ISETP.GT.U32.AND.EX P0, PT, R15, RZ, PT, P0 ;  /* 0x000000ff0f00720c */ /* 0x000fe40003f04100 */
[----:B------:R-:W-:-:S11]  /*26b0*/  SHF.R.U32.HI R15, RZ, 0x2, R15 ;  /* 0x00000002ff0f7819 */ /* 0x000fd6000001160f */
[----:B------:R-:W-:Y:S05]  /*26c0*/  @P0 BRA `(.L_x_15) ;  /* 0xffffffd800c40947 */ /* 0x000fea000383ffff */
.L_x_6:
[----:B-1----:R-:W-:Y:S05]  /*26d0*/  BSYNC.RECONVERGENT B0 ;  /* 0x0000000000007941 */ /* 0x002fea0003800200 */
.L_x_5:
[----:B------:R-:W1:Y:S01]  /*26e0*/  LDCU.64 UR4, c[0x0][0x388] ;  /* 0x00007100ff0477ac */ /* 0x000e620008000a00 */
[----:B------:R-:W-:Y:S01]  /*26f0*/  SHF.R.U32.HI R7, RZ, 0x2, R6 ;  /* 0x00000002ff077819 */ /* 0x000fe20000011606 */
[----:B------:R-:W3:Y:S01]  /*2700*/  LDC.64 R12, c[0x0][0x380] ;  /* 0x0000e000ff0c7b82 */ /* 0x000ee20000000a00 */
[----:B------:R4:W-:Y:S02]  /*2710*/  STL [R1+0x4], R2 ;  /* 0x0000040201007387 */ /* 0x0009e40000100800 */
[----:B------:R-:W-:Y:S01]  /*2720*/  LOP3.LUT R7, R7, R6, RZ, 0x3c, !PT ;  /* 0x0000000607077212 */ /* 0x000fe200078e3cff */
[----:B0-2---:R-:W-:Y:S01]  /*2730*/  IMAD.SHL.U32 R6, R5, 0x10, RZ ;  /* 0x0000001005067824 */ /* 0x005fe200078e00ff */
[----:B------:R4:W-:Y:S03]  /*2740*/  STL.64 [R1+0x18], RZ ;  /* 0x000018ff01007387 */ /* 0x0009e60000100a00 */
[C---:B------:R-:W-:Y:S01]  /*2750*/  IMAD.SHL.U32 R8, R7.reuse, 0x2, RZ ;  /* 0x0000000207087824 */ /* 0x040fe200078e00ff */
[----:B------:R4:W-:Y:S04]  /*2760*/  STL [R1+0x20], RZ ;  /* 0x000020ff01007387 */ /* 0x0009e80000100800 */
[----:B------:R-:W-:Y:S01]  /*2770*/  LOP3.LUT R6, R7, R8, R6, 0x96, !PT ;  /* 0x0000000807067212 */ /* 0x000fe200078e9606 */
[----:B------:R4:W-:Y:S01]  /*2780*/  STL.64 [R1+0x28], RZ ;  /* 0x000028ff01007387 */ /* 0x0009e20000100a00 */
[----:B-1----:R-:W-:-:S02]  /*2790*/  ULOP3.LUT UR4, UR4, 0xaad26b49, URZ, 0x3c, !UPT ;  /* 0xaad26b4904047892 */ /* 0x002fc4000f8e3cff */
[----:B------:R-:W-:Y:S01]  /*27a0*/  LOP3.LUT R9, R6, R5, RZ, 0x3c, !PT ;  /* 0x0000000506097212 */ /* 0x000fe200078e3cff */
[----:B------:R-:W-:Y:S02]  /*27b0*/  ULOP3.LUT UR5, UR5, 0xf7dcefdd, URZ, 0x3c, !UPT ;  /* 0xf7dcefdd05057892 */ /* 0x000fe4000f8e3cff */
[----:B------:R-:W-:Y:S02]  /*27c0*/  UIMAD UR4, UR4, 0x4182bed5, URZ ;  /* 0x4182bed5040478a4 */ /* 0x000fe4000f8e02ff */
[----:B------:R-:W-:-:S04]  /*27d0*/  UIMAD UR5, UR5, -0x658354e5, URZ ;  /* 0x9a7cab1b050578a4 */ /* 0x000fc8000f8e02ff */
[----:B------:R-:W-:-:S06]  /*27e0*/  UIADD3 UR4, UPT, UPT, UR4, 0x6a788e, UR5 ;  /* 0x006a788e04047890 */ /* 0x000fcc000fffe005 */
[----:B------:R-:W-:-:S04]  /*27f0*/  VIADD R7, R9, UR4 ;  /* 0x0000000409077c36 */ /* 0x000fc80008000000 */
[----:B------:R-:W-:-:S05]  /*2800*/  IMAD.HI.U32 R6, R7, 0x51eb851f, RZ ;  /* 0x51eb851f07067827 */ /* 0x000fca00078e00ff */
[----:B------:R-:W-:Y:S01]  /*2810*/  SHF.R.U32.HI R8, RZ, 0x5, R6 ;  /* 0x00000005ff087819 */ /* 0x000fe20000011606 */
[----:B------:R-:W-:-:S04]  /*2820*/  IMAD.MOV.U32 R6, RZ, RZ, R3 ;  /* 0x000000ffff067224 */ /* 0x000fc800078e0003 */
[----:B------:R-:W-:Y:S02]  /*2830*/  IMAD R3, R8, -0x64, R7 ;  /* 0xffffff9c08037824 */ /* 0x000fe400078e0207 */
[----:B------:R-:W-:Y:S02]  /*2840*/  IMAD.MOV.U32 R7, RZ, RZ, R4 ;  /* 0x000000ffff077224 */ /* 0x000fe400078e0004 */
[----:B------:R-:W-:Y:S02]  /*2850*/  IMAD.MOV.U32 R8, RZ, RZ, R5 ;  /* 0x000000ffff087224 */ /* 0x000fe400078e0005 */
[----:B---3--:R-:W-:Y:S01]  /*2860*/  IMAD.WIDE R4, R0, 0x4, R12 ;  /* 0x0000000400047825 */ /* 0x008fe200078e020c */
[----:B------:R4:W-:Y:S03]  /*2870*/  STL.64 [R1+0x8], R6 ;  /* 0x0000080601007387 */ /* 0x0009e60000100a00 */
[----:B------:R-:W-:Y:S01]  /*2880*/  IMAD.IADD R0, R11, 0x1, R0 ;  /* 0x000000010b007824 */ /* 0x000fe200078e0200 */
[----:B------:R4:W-:Y:S04]  /*2890*/  STL.64 [R1+0x10], R8 ;  /* 0x0000100801007387 */ /* 0x0009e80000100a00 */
[----:B------:R4:W-:Y:S01]  /*28a0*/  STG.E desc[UR6][R4.64], R3 ;  /* 0x0000000304007986 */ /* 0x0009e2000c101906 */
[----:B------:R-:W-:-:S13]  /*28b0*/  ISETP.GE.AND P0, PT, R0, 0x1000, PT ;  /* 0x000010000000780c */ /* 0x000fda0003f06270 */
[----:B----4-:R-:W-:Y:S05]  /*28c0*/  @!P0 BRA `(.L_x_16) ;  /* 0xffffffd400f88947 */ /* 0x010fea000383ffff */
[----:B------:R-:W-:Y:S05]  /*28d0*/  EXIT ;  /* 0x000000000000794d */ /* 0x000fea0003800000 */
.L_x_17:
        /* <DEDUP_REMOVED lines=10> */
.L_x_19:


//--------------------- .nv.global.init           --------------------------
	.section	.nv.global.init,"aw",@progbits
	.align	4
.nv.global.init:
	.type		mrg32k3aM1SubSeq,@object
	.size		mrg32k3aM1SubSeq,(mrg32k3aM2SubSeq - mrg32k3aM1SubSeq)
mrg32k3aM1SubSeq:
        /*0000*/ 	.byte	0x0b, 0xcc, 0xee, 0x04, 0x73, 0x29, 0x8b, 0x6f, 0xf6, 0x53, 0x03, 0xf6, 0x23, 0xf6, 0xea, 0xda
        /* <DEDUP_REMOVED lines=125> */
	.type		mrg32k3aM2SubSeq,@object
	.size		mrg32k3aM2SubSeq,(mrg32k3aM1 - mrg32k3aM2SubSeq)
mrg32k3aM2SubSeq:
        /* <DEDUP_REMOVED lines=126> */
	.type		mrg32k3aM1,@object
	.size		mrg32k3aM1,(mrg32k3aM1Seq - mrg32k3aM1)
mrg32k3aM1:
        /* <DEDUP_REMOVED lines=144> */
	.type		mrg32k3aM1Seq,@object
	.size		mrg32k3aM1Seq,(mrg32k3aM2 - mrg32k3aM1Seq)
mrg32k3aM1Seq:
        /* <DEDUP_REMOVED lines=144> */
	.type		mrg32k3aM2,@object
	.size		mrg32k3aM2,(mrg32k3aM2Seq - mrg32k3aM2)
mrg32k3aM2:
        /* <DEDUP_REMOVED lines=144> */
	.type		mrg32k3aM2Seq,@object
	.size		mrg32k3aM2Seq,(precalc_xorwow_matrix - mrg32k3aM2Seq)
mrg32k3aM2Seq:
        /* <DEDUP_REMOVED lines=144> */
	.type		precalc_xorwow_matrix,@object
	.size		precalc_xorwow_matrix,(precalc_xorwow_offset_matrix - precalc_xorwow_matrix)
precalc_xorwow_matrix:
        /* <DEDUP_REMOVED lines=6400> */
	.type		precalc_xorwow_offset_matrix,@object
	.size		precalc_xorwow_offset_matrix,($str$1 - precalc_xorwow_offset_matrix)
precalc_xorwow_offset_matrix:
        /* <DEDUP_REMOVED lines=6400> */
	.type		$str$1,@object
	.size		$str$1,($str - $str$1)
$str$1:
        /*353c0*/ 	.byte	0x0a, 0x00
	.type		$str,@object
	.size		$str,(.L_9 - $str)
$str:
        /*353c2*/ 	.byte	0x25, 0x32, 0x64, 0x20, 0x00
.L_9:


//--------------------- .nv.shared.reserved.0     --------------------------
	.section	.nv.shared.reserved.0,"aw",@nobits
	.weak		__nv_reservedSMEM_offset_0_alias
	.size		__nv_reservedSMEM_offset_0_alias, 0, 64
	.other		__nv_reservedSMEM_offset_0_alias,@"STO_CUDA_RESERVED_SHARED STV_DEFAULT"
__nv_reservedSMEM_offset_0_alias:
	.zero		0
	.zero		64


//--------------------- .nv.constant0._Z13displayMatrixPi --------------------------
	.section	.nv.constant0._Z13displayMatrixPi,"a",@progbits
	.sectionflags	@""
	.align	4
.nv.constant0._Z13displayMatrixPi:
	.zero		904


//--------------------- .nv.constant0._Z16fillRandomMatrixPim --------------------------
	.section	.nv.constant0._Z16fillRandomMatrixPim,"a",@progbits
	.sectionflags	@""
	.align	4
.nv.constant0._Z16fillRandomMatrixPim:
	.zero		912


//--------------------- SYMBOLS --------------------------

	.type		.nv.reservedSmem.offset0,@object
	.size		.nv.reservedSmem.offset0,0x4
	.type		vprintf,@function
